//
// Generated by NVIDIA NVVM Compiler
//
// Compiler Build ID: CL-36424714
// Cuda compilation tools, release 13.0, V13.0.88
// Based on NVVM 20.0.0
//

.version 9.0
.target sm_100
.address_size 64

	// .globl	_Z10build_up_bPdS_S_dd
// _ZZ22solve_pressure_poissonPdS_S_ddE4tile has been demoted

.visible .entry _Z10build_up_bPdS_S_dd(
	.param .u64 .ptr .align 1 _Z10build_up_bPdS_S_dd_param_0,
	.param .u64 .ptr .align 1 _Z10build_up_bPdS_S_dd_param_1,
	.param .u64 .ptr .align 1 _Z10build_up_bPdS_S_dd_param_2,
	.param .f64 _Z10build_up_bPdS_S_dd_param_3,
	.param .f64 _Z10build_up_bPdS_S_dd_param_4
)
{
	.reg .pred 	%p<2>;
	.reg .b32 	%r<15>;
	.reg .b64 	%rd<16>;
	.reg .b64 	%fd<36>;

	ld.param.u64 	%rd2, [_Z10build_up_bPdS_S_dd_param_1];
	ld.param.f64 	%fd1, [_Z10build_up_bPdS_S_dd_param_3];
	ld.param.f64 	%fd2, [_Z10build_up_bPdS_S_dd_param_4];
	mov.u32 	%r3, %ctaid.y;
	mov.u32 	%r4, %ntid.y;
	mov.u32 	%r5, %tid.y;
	mad.lo.s32 	%r1, %r3, %r4, %r5;
	mov.u32 	%r6, %ctaid.x;
	mov.u32 	%r7, %ntid.x;
	mov.u32 	%r8, %tid.x;
	mad.lo.s32 	%r2, %r6, %r7, %r8;
	add.s32 	%r9, %r1, -1;
	add.s32 	%r10, %r2, -1;
	max.u32 	%r11, %r9, %r10;
	setp.gt.u32 	%p1, %r11, 29;
	@%p1 bra 	$L__BB0_2;
	ld.param.u64 	%rd15, [_Z10build_up_bPdS_S_dd_param_2];
	ld.param.u64 	%rd14, [_Z10build_up_bPdS_S_dd_param_0];
	cvta.to.global.u64 	%rd4, %rd2;
	cvta.to.global.u64 	%rd5, %rd15;
	cvta.to.global.u64 	%rd6, %rd14;
	shl.b32 	%r12, %r1, 5;
	add.s32 	%r13, %r12, %r2;
	mul.wide.u32 	%rd7, %r13, 8;
	add.s64 	%rd8, %rd4, %rd7;
	ld.global.f64 	%fd3, [%rd8+8];
	ld.global.f64 	%fd4, [%rd8+-8];
	sub.f64 	%fd5, %fd3, %fd4;
	add.f64 	%fd6, %fd1, %fd1;
	div.rn.f64 	%fd7, %fd5, %fd6;
	add.s64 	%rd9, %rd5, %rd7;
	ld.global.f64 	%fd8, [%rd9+256];
	add.s32 	%r14, %r13, -32;
	mul.wide.u32 	%rd10, %r14, 8;
	add.s64 	%rd11, %rd5, %rd10;
	ld.global.f64 	%fd9, [%rd11];
	sub.f64 	%fd10, %fd8, %fd9;
	add.f64 	%fd11, %fd2, %fd2;
	div.rn.f64 	%fd12, %fd10, %fd11;
	add.f64 	%fd13, %fd7, %fd12;
	mul.f64 	%fd14, %fd13, 0d408F400000000000;
	mul.f64 	%fd15, %fd5, %fd5;
	mul.f64 	%fd16, %fd1, 0d4010000000000000;
	mul.f64 	%fd17, %fd1, %fd16;
	div.rn.f64 	%fd18, %fd15, %fd17;
	sub.f64 	%fd19, %fd14, %fd18;
	ld.global.f64 	%fd20, [%rd8+256];
	add.s64 	%rd12, %rd4, %rd10;
	ld.global.f64 	%fd21, [%rd12];
	sub.f64 	%fd22, %fd20, %fd21;
	div.rn.f64 	%fd23, %fd22, %fd11;
	ld.global.f64 	%fd24, [%rd9+8];
	ld.global.f64 	%fd25, [%rd9+-8];
	sub.f64 	%fd26, %fd24, %fd25;
	mul.f64 	%fd27, %fd23, %fd26;
	div.rn.f64 	%fd28, %fd27, %fd6;
	add.f64 	%fd29, %fd28, %fd28;
	sub.f64 	%fd30, %fd19, %fd29;
	mul.f64 	%fd31, %fd10, %fd10;
	mul.f64 	%fd32, %fd2, 0d4010000000000000;
	mul.f64 	%fd33, %fd2, %fd32;
	div.rn.f64 	%fd34, %fd31, %fd33;
	sub.f64 	%fd35, %fd30, %fd34;
	add.s64 	%rd13, %rd6, %rd7;
	st.global.f64 	[%rd13], %fd35;
$L__BB0_2:
	ret;

}
	// .globl	_Z22solve_pressure_poissonPdS_S_dd
.visible .entry _Z22solve_pressure_poissonPdS_S_dd(
	.param .u64 .ptr .align 1 _Z22solve_pressure_poissonPdS_S_dd_param_0,
	.param .u64 .ptr .align 1 _Z22solve_pressure_poissonPdS_S_dd_param_1,
	.param .u64 .ptr .align 1 _Z22solve_pressure_poissonPdS_S_dd_param_2,
	.param .f64 _Z22solve_pressure_poissonPdS_S_dd_param_3,
	.param .f64 _Z22solve_pressure_poissonPdS_S_dd_param_4
)
{
	.reg .pred 	%p<23>;
	.reg .b32 	%r<33>;
	.reg .b64 	%rd<23>;
	.reg .b64 	%fd<32>;
	// demoted variable
	.shared .align 8 .b8 _ZZ22solve_pressure_poissonPdS_S_ddE4tile[2592];
	ld.param.u64 	%rd5, [_Z22solve_pressure_poissonPdS_S_dd_param_0];
	ld.param.u64 	%rd7, [_Z22solve_pressure_poissonPdS_S_dd_param_1];
	ld.param.u64 	%rd6, [_Z22solve_pressure_poissonPdS_S_dd_param_2];
	ld.param.f64 	%fd1, [_Z22solve_pressure_poissonPdS_S_dd_param_3];
	ld.param.f64 	%fd2, [_Z22solve_pressure_poissonPdS_S_dd_param_4];
	cvta.to.global.u64 	%rd1, %rd7;
	mov.u32 	%r1, %tid.y;
	mov.u32 	%r2, %tid.x;
	mov.u32 	%r10, %ctaid.y;
	mov.u32 	%r11, %ntid.y;
	mul.lo.s32 	%r3, %r10, %r11;
	add.s32 	%r4, %r3, %r1;
	mov.u32 	%r12, %ctaid.x;
	mov.u32 	%r13, %ntid.x;
	mad.lo.s32 	%r14, %r12, %r13, %r2;
	setp.lt.u32 	%p2, %r4, 32;
	setp.lt.s32 	%p3, %r14, 32;
	and.pred  	%p1, %p2, %p3;
	shl.b32 	%r5, %r4, 5;
	cvt.s64.s32 	%rd2, %r14;
	cvt.u64.u32 	%rd8, %r5;
	add.s64 	%rd3, %rd8, %rd2;
	shl.b64 	%rd9, %rd3, 3;
	add.s64 	%rd4, %rd1, %rd9;
	mov.u32 	%r15, _ZZ22solve_pressure_poissonPdS_S_ddE4tile;
	mad.lo.s32 	%r6, %r1, 144, %r15;
	add.s32 	%r7, %r6, 144;
	shl.b32 	%r16, %r2, 3;
	add.s32 	%r8, %r7, %r16;
	not.pred 	%p4, %p1;
	@%p4 bra 	$L__BB1_2;
	ld.global.f64 	%fd3, [%rd4];
	st.shared.f64 	[%r8+8], %fd3;
$L__BB1_2:
	setp.ne.s32 	%p5, %r1, 0;
	setp.eq.s32 	%p6, %r4, 0;
	add.s32 	%r9, %r15, %r16;
	or.pred  	%p7, %p5, %p6;
	@%p7 bra 	$L__BB1_4;
	shl.b32 	%r19, %r3, 5;
	add.s32 	%r20, %r19, -32;
	cvt.u64.u32 	%rd10, %r20;
	add.s64 	%rd11, %rd10, %rd2;
	shl.b64 	%rd12, %rd11, 3;
	add.s64 	%rd13, %rd1, %rd12;
	ld.global.f64 	%fd4, [%rd13];
	st.shared.f64 	[%r9+8], %fd4;
$L__BB1_4:
	setp.ne.s32 	%p8, %r1, 15;
	setp.gt.u32 	%p9, %r4, 30;
	or.pred  	%p10, %p8, %p9;
	@%p10 bra 	$L__BB1_6;
	ld.global.f64 	%fd5, [%rd4+256];
	st.shared.f64 	[%r9+2456], %fd5;
$L__BB1_6:
	cvt.u32.u64 	%r21, %rd2;
	setp.ne.s32 	%p11, %r2, 0;
	setp.lt.s32 	%p12, %r21, 1;
	or.pred  	%p13, %p11, %p12;
	@%p13 bra 	$L__BB1_8;
	add.s32 	%r23, %r5, %r21;
	mul.wide.u32 	%rd14, %r23, 8;
	add.s64 	%rd15, %rd1, %rd14;
	ld.global.f64 	%fd6, [%rd15+-8];
	st.shared.f64 	[%r7], %fd6;
$L__BB1_8:
	setp.ne.s32 	%p14, %r2, 15;
	setp.gt.s32 	%p15, %r21, 30;
	or.pred  	%p16, %p14, %p15;
	@%p16 bra 	$L__BB1_10;
	ld.global.f64 	%fd7, [%rd4+8];
	st.shared.f64 	[%r6+280], %fd7;
$L__BB1_10:
	bar.sync 	0;
	add.s32 	%r26, %r4, -1;
	add.s32 	%r27, %r21, -1;
	max.u32 	%r28, %r26, %r27;
	setp.gt.u32 	%p17, %r28, 29;
	@%p17 bra 	$L__BB1_12;
	ld.shared.f64 	%fd8, [%r8+16];
	ld.shared.f64 	%fd9, [%r8];
	add.f64 	%fd10, %fd8, %fd9;
	mul.f64 	%fd11, %fd2, %fd10;
	ld.shared.f64 	%fd12, [%r8+152];
	ld.shared.f64 	%fd13, [%r8+-136];
	add.f64 	%fd14, %fd12, %fd13;
	mul.f64 	%fd15, %fd1, %fd14;
	mul.f64 	%fd16, %fd1, %fd15;
	fma.rn.f64 	%fd17, %fd2, %fd11, %fd16;
	mul.f64 	%fd18, %fd1, %fd1;
	fma.rn.f64 	%fd19, %fd2, %fd2, %fd18;
	add.f64 	%fd20, %fd19, %fd19;
	div.rn.f64 	%fd21, %fd17, %fd20;
	mul.f64 	%fd22, %fd18, %fd2;
	mul.f64 	%fd23, %fd2, %fd22;
	div.rn.f64 	%fd24, %fd23, %fd20;
	add.s32 	%r30, %r5, %r21;
	cvta.to.global.u64 	%rd16, %rd6;
	mul.wide.u32 	%rd17, %r30, 8;
	add.s64 	%rd18, %rd16, %rd17;
	ld.global.f64 	%fd25, [%rd18];
	mul.f64 	%fd26, %fd24, %fd25;
	sub.f64 	%fd27, %fd21, %fd26;
	st.shared.f64 	[%r8+8], %fd27;
$L__BB1_12:
	bar.sync 	0;
	setp.ne.s32 	%p18, %r21, 31;
	@%p18 bra 	$L__BB1_14;
	ld.shared.f64 	%fd28, [%r8];
	st.shared.f64 	[%r8+8], %fd28;
$L__BB1_14:
	setp.ne.s32 	%p19, %r4, 0;
	@%p19 bra 	$L__BB1_16;
	ld.shared.f64 	%fd29, [%r8+152];
	st.shared.f64 	[%r8+8], %fd29;
$L__BB1_16:
	setp.ne.s32 	%p20, %r21, 0;
	@%p20 bra 	$L__BB1_18;
	ld.shared.f64 	%fd30, [%r8+16];
	st.shared.f64 	[%r8+8], %fd30;
$L__BB1_18:
	setp.ne.s32 	%p21, %r4, 31;
	@%p21 bra 	$L__BB1_20;
	mov.b64 	%rd19, 0;
	st.shared.u64 	[%r8+8], %rd19;
$L__BB1_20:
	bar.sync 	0;
	@%p4 bra 	$L__BB1_22;
	ld.shared.f64 	%fd31, [%r8+8];
	cvta.to.global.u64 	%rd20, %rd5;
	add.s64 	%rd22, %rd20, %rd9;
	st.global.f64 	[%rd22], %fd31;
$L__BB1_22:
	ret;

}
	// .globl	_Z15velocity_updatePdS_S_dd
.visible .entry _Z15velocity_updatePdS_S_dd(
	.param .u64 .ptr .align 1 _Z15velocity_updatePdS_S_dd_param_0,
	.param .u64 .ptr .align 1 _Z15velocity_updatePdS_S_dd_param_1,
	.param .u64 .ptr .align 1 _Z15velocity_updatePdS_S_dd_param_2,
	.param .f64 _Z15velocity_updatePdS_S_dd_param_3,
	.param .f64 _Z15velocity_updatePdS_S_dd_param_4
)
{
	.reg .pred 	%p<6>;
	.reg .b32 	%r<17>;
	.reg .b64 	%rd<36>;
	.reg .b64 	%fd<66>;

	ld.param.u64 	%rd5, [_Z15velocity_updatePdS_S_dd_param_1];
	cvta.to.global.u64 	%rd1, %rd5;
	mov.u32 	%r3, %ctaid.y;
	mov.u32 	%r4, %ntid.y;
	mov.u32 	%r5, %tid.y;
	mad.lo.s32 	%r1, %r3, %r4, %r5;
	mov.u32 	%r6, %ctaid.x;
	mov.u32 	%r7, %ntid.x;
	mov.u32 	%r8, %tid.x;
	mad.lo.s32 	%r2, %r6, %r7, %r8;
	add.s32 	%r9, %r1, -1;
	add.s32 	%r10, %r2, -1;
	max.u32 	%r11, %r9, %r10;
	setp.gt.u32 	%p1, %r11, 29;
	@%p1 bra 	$L__BB2_2;
	ld.param.f64 	%fd65, [_Z15velocity_updatePdS_S_dd_param_4];
	ld.param.f64 	%fd64, [_Z15velocity_updatePdS_S_dd_param_3];
	ld.param.u64 	%rd35, [_Z15velocity_updatePdS_S_dd_param_2];
	ld.param.u64 	%rd33, [_Z15velocity_updatePdS_S_dd_param_0];
	cvta.to.global.u64 	%rd6, %rd35;
	shl.b32 	%r12, %r1, 5;
	add.s32 	%r13, %r12, %r2;
	cvta.to.global.u64 	%rd7, %rd33;
	mul.wide.u32 	%rd8, %r13, 8;
	add.s64 	%rd9, %rd7, %rd8;
	ld.global.f64 	%fd3, [%rd9];
	ld.global.f64 	%fd4, [%rd9+8];
	ld.global.f64 	%fd5, [%rd9+256];
	ld.global.f64 	%fd6, [%rd9+-8];
	add.s32 	%r14, %r13, -32;
	mul.wide.u32 	%rd10, %r14, 8;
	add.s64 	%rd11, %rd7, %rd10;
	ld.global.f64 	%fd7, [%rd11];
	add.s64 	%rd12, %rd1, %rd8;
	ld.global.f64 	%fd8, [%rd12];
	ld.global.f64 	%fd9, [%rd12+8];
	ld.global.f64 	%fd10, [%rd12+256];
	ld.global.f64 	%fd11, [%rd12+-8];
	add.s64 	%rd13, %rd1, %rd10;
	ld.global.f64 	%fd12, [%rd13];
	mul.f64 	%fd13, %fd3, 0d3F50624DD2F1A9FC;
	div.rn.f64 	%fd14, %fd13, %fd64;
	sub.f64 	%fd15, %fd3, %fd6;
	mul.f64 	%fd16, %fd14, %fd15;
	sub.f64 	%fd17, %fd3, %fd16;
	mul.f64 	%fd18, %fd8, 0d3F50624DD2F1A9FC;
	div.rn.f64 	%fd19, %fd18, %fd65;
	sub.f64 	%fd20, %fd3, %fd7;
	mul.f64 	%fd21, %fd20, %fd19;
	sub.f64 	%fd22, %fd17, %fd21;
	add.f64 	%fd23, %fd64, %fd64;
	mov.f64 	%fd24, 0d3F50624DD2F1A9FC;
	div.rn.f64 	%fd25, %fd24, %fd23;
	add.s64 	%rd14, %rd6, %rd8;
	ld.global.f64 	%fd26, [%rd14+8];
	ld.global.f64 	%fd27, [%rd14+-8];
	sub.f64 	%fd28, %fd26, %fd27;
	mul.f64 	%fd29, %fd25, %fd28;
	sub.f64 	%fd30, %fd22, %fd29;
	mul.f64 	%fd31, %fd64, %fd64;
	div.rn.f64 	%fd32, %fd24, %fd31;
	add.f64 	%fd33, %fd3, %fd3;
	sub.f64 	%fd34, %fd4, %fd33;
	add.f64 	%fd35, %fd34, %fd6;
	mul.f64 	%fd36, %fd65, %fd65;
	div.rn.f64 	%fd37, %fd24, %fd36;
	sub.f64 	%fd38, %fd5, %fd33;
	add.f64 	%fd39, %fd38, %fd7;
	mul.f64 	%fd40, %fd37, %fd39;
	fma.rn.f64 	%fd41, %fd32, %fd35, %fd40;
	fma.rn.f64 	%fd42, %fd41, 0d3FB999999999999A, %fd30;
	st.global.f64 	[%rd9], %fd42;
	sub.f64 	%fd43, %fd8, %fd11;
	mul.f64 	%fd44, %fd14, %fd43;
	sub.f64 	%fd45, %fd8, %fd44;
	sub.f64 	%fd46, %fd8, %fd12;
	mul.f64 	%fd47, %fd19, %fd46;
	sub.f64 	%fd48, %fd45, %fd47;
	add.f64 	%fd49, %fd65, %fd65;
	div.rn.f64 	%fd50, %fd24, %fd49;
	ld.global.f64 	%fd51, [%rd14+256];
	add.s64 	%rd15, %rd6, %rd10;
	ld.global.f64 	%fd52, [%rd15];
	sub.f64 	%fd53, %fd51, %fd52;
	mul.f64 	%fd54, %fd50, %fd53;
	sub.f64 	%fd55, %fd48, %fd54;
	add.f64 	%fd56, %fd8, %fd8;
	sub.f64 	%fd57, %fd9, %fd56;
	add.f64 	%fd58, %fd57, %fd11;
	sub.f64 	%fd59, %fd10, %fd56;
	add.f64 	%fd60, %fd59, %fd12;
	mul.f64 	%fd61, %fd37, %fd60;
	fma.rn.f64 	%fd62, %fd32, %fd58, %fd61;
	fma.rn.f64 	%fd63, %fd62, 0d3FB999999999999A, %fd55;
	st.global.f64 	[%rd12], %fd63;
$L__BB2_2:
	ld.param.u64 	%rd34, [_Z15velocity_updatePdS_S_dd_param_0];
	cvta.to.global.u64 	%rd2, %rd34;
	setp.eq.s32 	%p2, %r2, 31;
	@%p2 bra 	$L__BB2_5;
	setp.ne.s32 	%p3, %r2, 0;
	@%p3 bra 	$L__BB2_6;
	shl.b32 	%r16, %r1, 5;
	mul.wide.u32 	%rd20, %r16, 8;
	add.s64 	%rd21, %rd2, %rd20;
	mov.b64 	%rd22, 0;
	st.global.u64 	[%rd21], %rd22;
	add.s64 	%rd23, %rd1, %rd20;
	st.global.u64 	[%rd23], %rd22;
	bra.uni 	$L__BB2_6;
$L__BB2_5:
	shl.b32 	%r15, %r1, 5;
	mul.wide.u32 	%rd16, %r15, 8;
	add.s64 	%rd17, %rd2, %rd16;
	mov.b64 	%rd18, 0;
	st.global.u64 	[%rd17+248], %rd18;
	add.s64 	%rd19, %rd1, %rd16;
	st.global.u64 	[%rd19+248], %rd18;
$L__BB2_6:
	setp.eq.s32 	%p4, %r1, 31;
	@%p4 bra 	$L__BB2_9;
	setp.ne.s32 	%p5, %r1, 0;
	@%p5 bra 	$L__BB2_10;
	mul.wide.s32 	%rd29, %r2, 8;
	add.s64 	%rd30, %rd2, %rd29;
	mov.b64 	%rd31, 0;
	st.global.u64 	[%rd30], %rd31;
	add.s64 	%rd32, %rd1, %rd29;
	st.global.u64 	[%rd32], %rd31;
	bra.uni 	$L__BB2_10;
$L__BB2_9:
	mul.wide.s32 	%rd24, %r2, 8;
	add.s64 	%rd25, %rd2, %rd24;
	mov.b64 	%rd26, 4607182418800017408;
	st.global.u64 	[%rd25+7936], %rd26;
	add.s64 	%rd27, %rd1, %rd24;
	mov.b64 	%rd28, 0;
	st.global.u64 	[%rd27+7936], %rd28;
$L__BB2_10:
	ret;

}


// ===== COMPILED SASS (sm_100) =====

	.target	sm_100

	.elftype	@"ET_EXEC"


//--------------------- .note.nv.tkinfo           --------------------------
	.section	.note.nv.tkinfo,"",@"SHT_NOTE"
	.sectionflags	@"SHF_NOTE_NV_TKINFO"
	.tkinfo
        /*0018*/ 	.word	0x00000002
        /*0030*/ 	.string	""
        /*0030*/ 	.string	"ptxas"
        /*0030*/ 	.string	"Cuda compilation tools, release 13.0, V13.0.88"
        /*0030*/ 	.string	"Build cuda_13.0.r13.0/compiler.36424714_0"
        /*0030*/ 	.string	"-arch sm_100 -m 64 "



//--------------------- .note.nv.cuinfo           --------------------------
	.section	.note.nv.cuinfo,"",@"SHT_NOTE"
	.sectionflags	@"SHF_NOTE_NV_CUINFO"
        /*0018*/ 	.short	0x0002
        /*001a*/ 	.short	0x0064
        /*001c*/ 	.short	0x0082
	.zero		2


//--------------------- .nv.info                  --------------------------
	.section	.nv.info,"",@"SHT_CUDA_INFO"
	.align	4


	//----- nvinfo : EIATTR_REGCOUNT
	.align		4
        /*0000*/ 	.byte	0x04, 0x2f
        /*0002*/ 	.short	(.L_1 - .L_0)
	.align		4
.L_0:
        /*0004*/ 	.word	index@(_Z10build_up_bPdS_S_dd)
        /*0008*/ 	.word	0x00000026


	//----- nvinfo : EIATTR_FRAME_SIZE
	.align		4
.L_1:
        /*000c*/ 	.byte	0x04, 0x11
        /*000e*/ 	.short	(.L_3 - .L_2)
	.align		4
.L_2:
        /*0010*/ 	.word	index@($__internal_2_$__cuda_sm20_div_rn_f64_full)
        /*0014*/ 	.word	0x00000000


	//----- nvinfo : EIATTR_FRAME_SIZE
	.align		4
.L_3:
        /*0018*/ 	.byte	0x04, 0x11
        /*001a*/ 	.short	(.L_5 - .L_4)
	.align		4
.L_4:
        /*001c*/ 	.word	index@(_Z10build_up_bPdS_S_dd)
        /*0020*/ 	.word	0x00000000


	//----- nvinfo : EIATTR_REGCOUNT
	.align		4
.L_5:
        /*0024*/ 	.byte	0x04, 0x2f
        /*0026*/ 	.short	(.L_7 - .L_6)
	.align		4
.L_6:
        /*0028*/ 	.word	index@(_Z22solve_pressure_poissonPdS_S_dd)
        /*002c*/ 	.word	0x00000022


	//----- nvinfo : EIATTR_FRAME_SIZE
	.align		4
.L_7:
        /*0030*/ 	.byte	0x04, 0x11
        /*0032*/ 	.short	(.L_9 - .L_8)
	.align		4
.L_8:
        /*0034*/ 	.word	index@($__internal_1_$__cuda_sm20_div_rn_f64_full)
        /*0038*/ 	.word	0x00000000


	//----- nvinfo : EIATTR_FRAME_SIZE
	.align		4
.L_9:
        /*003c*/ 	.byte	0x04, 0x11
        /*003e*/ 	.short	(.L_11 - .L_10)
	.align		4
.L_10:
        /*0040*/ 	.word	index@(_Z22solve_pressure_poissonPdS_S_dd)
        /*0044*/ 	.word	0x00000000


	//----- nvinfo : EIATTR_REGCOUNT
	.align		4
.L_11:
        /*0048*/ 	.byte	0x04, 0x2f
        /*004a*/ 	.short	(.L_13 - .L_12)
	.align		4
.L_12:
        /*004c*/ 	.word	index@(_Z15velocity_updatePdS_S_dd)
        /*0050*/ 	.word	0x0000003e


	//----- nvinfo : EIATTR_FRAME_SIZE
	.align		4
.L_13:
        /*0054*/ 	.byte	0x04, 0x11
        /*0056*/ 	.short	(.L_15 - .L_14)
	.align		4
.L_14:
        /*0058*/ 	.word	index@($__internal_0_$__cuda_sm20_div_rn_f64_full)
        /*005c*/ 	.word	0x00000000


	//----- nvinfo : EIATTR_FRAME_SIZE
	.align		4
.L_15:
        /*0060*/ 	.byte	0x04, 0x11
        /*0062*/ 	.short	(.L_17 - .L_16)
	.align		4
.L_16:
        /*0064*/ 	.word	index@(_Z15velocity_updatePdS_S_dd)
        /*0068*/ 	.word	0x00000000


	//----- nvinfo : EIATTR_MIN_STACK_SIZE
	.align		4
.L_17:
        /*006c*/ 	.byte	0x04, 0x12
        /*006e*/ 	.short	(.L_19 - .L_18)
	.align		4
.L_18:
        /*0070*/ 	.word	index@(_Z15velocity_updatePdS_S_dd)
        /*0074*/ 	.word	0x00000000


	//----- nvinfo : EIATTR_MIN_STACK_SIZE
	.align		4
.L_19:
        /*0078*/ 	.byte	0x04, 0x12
        /*007a*/ 	.short	(.L_21 - .L_20)
	.align		4
.L_20:
        /*007c*/ 	.word	index@(_Z22solve_pressure_poissonPdS_S_dd)
        /*0080*/ 	.word	0x00000000


	//----- nvinfo : EIATTR_MIN_STACK_SIZE
	.align		4
.L_21:
        /*0084*/ 	.byte	0x04, 0x12
        /*0086*/ 	.short	(.L_23 - .L_22)
	.align		4
.L_22:
        /*0088*/ 	.word	index@(_Z10build_up_bPdS_S_dd)
        /*008c*/ 	.word	0x00000000
.L_23:


//--------------------- .nv.compat                --------------------------
	.section	.nv.compat,"",@"SHT_CUDA_COMPAT_INFO"
	.align	4
        /*0000*/ 	.byte	0x02, 0x09, 0x00, 0x00, 0x02, 0x02, 0x01, 0x00, 0x02, 0x05, 0x05, 0x00, 0x03, 0x07, 0x01, 0x01
        /*0010*/ 	.byte	0x02, 0x03, 0x00, 0x00, 0x02, 0x06, 0x01, 0x00, 0x04, 0x0b, 0x08, 0x00, 0x01, 0x00, 0x00, 0x00
        /*0020*/ 	.byte	0x00, 0x00, 0x00, 0x00


//--------------------- .nv.info._Z15velocity_updatePdS_S_dd --------------------------
	.section	.nv.info._Z15velocity_updatePdS_S_dd,"",@"SHT_CUDA_INFO"
	.sectionflags	@""
	.align	4


	//----- nvinfo : EIATTR_CUDA_API_VERSION
	.align		4
        /*0000*/ 	.byte	0x04, 0x37
        /*0002*/ 	.short	(.L_25 - .L_24)
.L_24:
        /*0004*/ 	.word	0x00000082


	//----- nvinfo : EIATTR_KPARAM_INFO
	.align		4
.L_25:
        /*0008*/ 	.byte	0x04, 0x17
        /*000a*/ 	.short	(.L_27 - .L_26)
.L_26:
        /*000c*/ 	.word	0x00000000
        /*0010*/ 	.short	0x0004
        /*0012*/ 	.short	0x0020
        /*0014*/ 	.byte	0x00, 0xf0, 0x21, 0x00


	//----- nvinfo : EIATTR_KPARAM_INFO
	.align		4
.L_27:
        /*0018*/ 	.byte	0x04, 0x17
        /*001a*/ 	.short	(.L_29 - .L_28)
.L_28:
        /*001c*/ 	.word	0x00000000
        /*0020*/ 	.short	0x0003
        /*0022*/ 	.short	0x0018
        /*0024*/ 	.byte	0x00, 0xf0, 0x21, 0x00


	//----- nvinfo : EIATTR_KPARAM_INFO
	.align		4
.L_29:
        /*0028*/ 	.byte	0x04, 0x17
        /*002a*/ 	.short	(.L_31 - .L_30)
.L_30:
        /*002c*/ 	.word	0x00000000
        /*0030*/ 	.short	0x0002
        /*0032*/ 	.short	0x0010
        /*0034*/ 	.byte	0x00, 0xf5, 0x21, 0x00


	//----- nvinfo : EIATTR_KPARAM_INFO
	.align		4
.L_31:
        /*0038*/ 	.byte	0x04, 0x17
        /*003a*/ 	.short	(.L_33 - .L_32)
.L_32:
        /*003c*/ 	.word	0x00000000
        /*0040*/ 	.short	0x0001
        /*0042*/ 	.short	0x0008
        /*0044*/ 	.byte	0x00, 0xf5, 0x21, 0x00


	//----- nvinfo : EIATTR_KPARAM_INFO
	.align		4
.L_33:
        /*0048*/ 	.byte	0x04, 0x17
        /*004a*/ 	.short	(.L_35 - .L_34)
.L_34:
        /*004c*/ 	.word	0x00000000
        /*0050*/ 	.short	0x0000
        /*0052*/ 	.short	0x0000
        /*0054*/ 	.byte	0x00, 0xf5, 0x21, 0x00


	//----- nvinfo : EIATTR_SPARSE_MMA_MASK
	.align		4
.L_35:
        /*0058*/ 	.byte	0x03, 0x50
        /*005a*/ 	.short	0x0000


	//----- nvinfo : EIATTR_MAXREG_COUNT
	.align		4
        /*005c*/ 	.byte	0x03, 0x1b
        /*005e*/ 	.short	0x00ff


	//----- nvinfo : EIATTR_MERCURY_ISA_VERSION
	.align		4
        /*0060*/ 	.byte	0x03, 0x5f
        /*0062*/ 	.short	0x0101


	//----- nvinfo : EIATTR_VRC_CTA_INIT_COUNT
	.align		4
        /*0064*/ 	.byte	0x02, 0x4a
	.zero		1
	.zero		1


	//----- nvinfo : EIATTR_EXIT_INSTR_OFFSETS
	.align		4
        /*0068*/ 	.byte	0x04, 0x1c
        /*006a*/ 	.short	(.L_37 - .L_36)


	//   ....[0]....
.L_36:
        /*006c*/ 	.word	0x00000fa0


	//   ....[1]....
        /*0070*/ 	.word	0x00001010


	//   ....[2]....
        /*0074*/ 	.word	0x000010a0


	//----- nvinfo : EIATTR_CRS_STACK_SIZE
	.align		4
.L_37:
        /*0078*/ 	.byte	0x04, 0x1e
        /*007a*/ 	.short	(.L_39 - .L_38)
.L_38:
        /*007c*/ 	.word	0x00000000


	//----- nvinfo : EIATTR_CBANK_PARAM_SIZE
	.align		4
.L_39:
        /*0080*/ 	.byte	0x03, 0x19
        /*0082*/ 	.short	0x0028


	//----- nvinfo : EIATTR_PARAM_CBANK
	.align		4
        /*0084*/ 	.byte	0x04, 0x0a
        /*0086*/ 	.short	(.L_41 - .L_40)
	.align		4
.L_40:
        /*0088*/ 	.word	index@(.nv.constant0._Z15velocity_updatePdS_S_dd)
        /*008c*/ 	.short	0x0380
        /*008e*/ 	.short	0x0028


	//----- nvinfo : EIATTR_SW_WAR
	.align		4
.L_41:
        /*0090*/ 	.byte	0x04, 0x36
        /*0092*/ 	.short	(.L_43 - .L_42)
.L_42:
        /*0094*/ 	.word	0x00000008
.L_43:


//--------------------- .nv.info._Z22solve_pressure_poissonPdS_S_dd --------------------------
	.section	.nv.info._Z22solve_pressure_poissonPdS_S_dd,"",@"SHT_CUDA_INFO"
	.sectionflags	@""
	.align	4


	//----- nvinfo : EIATTR_CUDA_API_VERSION
	.align		4
        /*0000*/ 	.byte	0x04, 0x37
        /*0002*/ 	.short	(.L_45 - .L_44)
.L_44:
        /*0004*/ 	.word	0x00000082


	//----- nvinfo : EIATTR_KPARAM_INFO
	.align		4
.L_45:
        /*0008*/ 	.byte	0x04, 0x17
        /*000a*/ 	.short	(.L_47 - .L_46)
.L_46:
        /*000c*/ 	.word	0x00000000
        /*0010*/ 	.short	0x0004
        /*0012*/ 	.short	0x0020
        /*0014*/ 	.byte	0x00, 0xf0, 0x21, 0x00


	//----- nvinfo : EIATTR_KPARAM_INFO
	.align		4
.L_47:
        /*0018*/ 	.byte	0x04, 0x17
        /*001a*/ 	.short	(.L_49 - .L_48)
.L_48:
        /*001c*/ 	.word	0x00000000
        /*0020*/ 	.short	0x0003
        /*0022*/ 	.short	0x0018
        /*0024*/ 	.byte	0x00, 0xf0, 0x21, 0x00


	//----- nvinfo : EIATTR_KPARAM_INFO
	.align		4
.L_49:
        /*0028*/ 	.byte	0x04, 0x17
        /*002a*/ 	.short	(.L_51 - .L_50)
.L_50:
        /*002c*/ 	.word	0x00000000
        /*0030*/ 	.short	0x0002
        /*0032*/ 	.short	0x0010
        /*0034*/ 	.byte	0x00, 0xf5, 0x21, 0x00


	//----- nvinfo : EIATTR_KPARAM_INFO
	.align		4
.L_51:
        /*0038*/ 	.byte	0x04, 0x17
        /*003a*/ 	.short	(.L_53 - .L_52)
.L_52:
        /*003c*/ 	.word	0x00000000
        /*0040*/ 	.short	0x0001
        /*0042*/ 	.short	0x0008
        /*0044*/ 	.byte	0x00, 0xf5, 0x21, 0x00


	//----- nvinfo : EIATTR_KPARAM_INFO
	.align		4
.L_53:
        /*0048*/ 	.byte	0x04, 0x17
        /*004a*/ 	.short	(.L_55 - .L_54)
.L_54:
        /*004c*/ 	.word	0x00000000
        /*0050*/ 	.short	0x0000
        /*0052*/ 	.short	0x0000
        /*0054*/ 	.byte	0x00, 0xf5, 0x21, 0x00


	//----- nvinfo : EIATTR_SPARSE_MMA_MASK
	.align		4
.L_55:
        /*0058*/ 	.byte	0x03, 0x50
        /*005a*/ 	.short	0x0000


	//----- nvinfo : EIATTR_MAXREG_COUNT
	.align		4
        /*005c*/ 	.byte	0x03, 0x1b
        /*005e*/ 	.short	0x00ff


	//----- nvinfo : EIATTR_NUM_BARRIERS
	.align		4
        /*0060*/ 	.byte	0x02, 0x4c
        /*0062*/ 	.byte	0x01
	.zero		1


	//----- nvinfo : EIATTR_MERCURY_ISA_VERSION
	.align		4
        /*0064*/ 	.byte	0x03, 0x5f
        /*0066*/ 	.short	0x0101


	//----- nvinfo : EIATTR_VRC_CTA_INIT_COUNT
	.align		4
        /*0068*/ 	.byte	0x02, 0x4a
	.zero		1
	.zero		1


	//----- nvinfo : EIATTR_EXIT_INSTR_OFFSETS
	.align		4
        /*006c*/ 	.byte	0x04, 0x1c
        /*006e*/ 	.short	(.L_57 - .L_56)


	//   ....[0]....
.L_56:
        /*0070*/ 	.word	0x00000900


	//   ....[1]....
        /*0074*/ 	.word	0x00000960


	//----- nvinfo : EIATTR_CRS_STACK_SIZE
	.align		4
.L_57:
        /*0078*/ 	.byte	0x04, 0x1e
        /*007a*/ 	.short	(.L_59 - .L_58)
.L_58:
        /*007c*/ 	.word	0x00000000


	//----- nvinfo : EIATTR_CBANK_PARAM_SIZE
	.align		4
.L_59:
        /*0080*/ 	.byte	0x03, 0x19
        /*0082*/ 	.short	0x0028


	//----- nvinfo : EIATTR_PARAM_CBANK
	.align		4
        /*0084*/ 	.byte	0x04, 0x0a
        /*0086*/ 	.short	(.L_61 - .L_60)
	.align		4
.L_60:
        /*0088*/ 	.word	index@(.nv.constant0._Z22solve_pressure_poissonPdS_S_dd)
        /*008c*/ 	.short	0x0380
        /*008e*/ 	.short	0x0028


	//----- nvinfo : EIATTR_SW_WAR
	.align		4
.L_61:
        /*0090*/ 	.byte	0x04, 0x36
        /*0092*/ 	.short	(.L_63 - .L_62)
.L_62:
        /*0094*/ 	.word	0x00000008
.L_63:


//--------------------- .nv.info._Z10build_up_bPdS_S_dd --------------------------
	.section	.nv.info._Z10build_up_bPdS_S_dd,"",@"SHT_CUDA_INFO"
	.sectionflags	@""
	.align	4


	//----- nvinfo : EIATTR_CUDA_API_VERSION
	.align		4
        /*0000*/ 	.byte	0x04, 0x37
        /*0002*/ 	.short	(.L_65 - .L_64)
.L_64:
        /*0004*/ 	.word	0x00000082


	//----- nvinfo : EIATTR_KPARAM_INFO
	.align		4
.L_65:
        /*0008*/ 	.byte	0x04, 0x17
        /*000a*/ 	.short	(.L_67 - .L_66)
.L_66:
        /*000c*/ 	.word	0x00000000
        /*0010*/ 	.short	0x0004
        /*0012*/ 	.short	0x0020
        /*0014*/ 	.byte	0x00, 0xf0, 0x21, 0x00


	//----- nvinfo : EIATTR_KPARAM_INFO
	.align		4
.L_67:
        /*0018*/ 	.byte	0x04, 0x17
        /*001a*/ 	.short	(.L_69 - .L_68)
.L_68:
        /*001c*/ 	.word	0x00000000
        /*0020*/ 	.short	0x0003
        /*0022*/ 	.short	0x0018
        /*0024*/ 	.byte	0x00, 0xf0, 0x21, 0x00


	//----- nvinfo : EIATTR_KPARAM_INFO
	.align		4
.L_69:
        /*0028*/ 	.byte	0x04, 0x17
        /*002a*/ 	.short	(.L_71 - .L_70)
.L_70:
        /*002c*/ 	.word	0x00000000
        /*0030*/ 	.short	0x0002
        /*0032*/ 	.short	0x0010
        /*0034*/ 	.byte	0x00, 0xf5, 0x21, 0x00


	//----- nvinfo : EIATTR_KPARAM_INFO
	.align		4
.L_71:
        /*0038*/ 	.byte	0x04, 0x17
        /*003a*/ 	.short	(.L_73 - .L_72)
.L_72:
        /*003c*/ 	.word	0x00000000
        /*0040*/ 	.short	0x0001
        /*0042*/ 	.short	0x0008
        /*0044*/ 	.byte	0x00, 0xf5, 0x21, 0x00


	//----- nvinfo : EIATTR_KPARAM_INFO
	.align		4
.L_73:
        /*0048*/ 	.byte	0x04, 0x17
        /*004a*/ 	.short	(.L_75 - .L_74)
.L_74:
        /*004c*/ 	.word	0x00000000
        /*0050*/ 	.short	0x0000
        /*0052*/ 	.short	0x0000
        /*0054*/ 	.byte	0x00, 0xf5, 0x21, 0x00


	//----- nvinfo : EIATTR_SPARSE_MMA_MASK
	.align		4
.L_75:
        /*0058*/ 	.byte	0x03, 0x50
        /*005a*/ 	.short	0x0000


	//----- nvinfo : EIATTR_MAXREG_COUNT
	.align		4
        /*005c*/ 	.byte	0x03, 0x1b
        /*005e*/ 	.short	0x00ff


	//----- nvinfo : EIATTR_MERCURY_ISA_VERSION
	.align		4
        /*0060*/ 	.byte	0x03, 0x5f
        /*0062*/ 	.short	0x0101


	//----- nvinfo : EIATTR_VRC_CTA_INIT_COUNT
	.align		4
        /*0064*/ 	.byte	0x02, 0x4a
	.zero		1
	.zero		1


	//----- nvinfo : EIATTR_EXIT_INSTR_OFFSETS
	.align		4
        /*0068*/ 	.byte	0x04, 0x1c
        /*006a*/ 	.short	(.L_77 - .L_76)


	//   ....[0]....
.L_76:
        /*006c*/ 	.word	0x000000c0


	//   ....[1]....
        /*0070*/ 	.word	0x00000c00


	//----- nvinfo : EIATTR_CRS_STACK_SIZE
	.align		4
.L_77:
        /*0074*/ 	.byte	0x04, 0x1e
        /*0076*/ 	.short	(.L_79 - .L_78)
.L_78:
        /*0078*/ 	.word	0x00000000


	//----- nvinfo : EIATTR_CBANK_PARAM_SIZE
	.align		4
.L_79:
        /*007c*/ 	.byte	0x03, 0x19
        /*007e*/ 	.short	0x0028


	//----- nvinfo : EIATTR_PARAM_CBANK
	.align		4
        /*0080*/ 	.byte	0x04, 0x0a
        /*0082*/ 	.short	(.L_81 - .L_80)
	.align		4
.L_80:
        /*0084*/ 	.word	index@(.nv.constant0._Z10build_up_bPdS_S_dd)
        /*0088*/ 	.short	0x0380
        /*008a*/ 	.short	0x0028


	//----- nvinfo : EIATTR_SW_WAR
	.align		4
.L_81:
        /*008c*/ 	.byte	0x04, 0x36
        /*008e*/ 	.short	(.L_83 - .L_82)
.L_82:
        /*0090*/ 	.word	0x00000008
.L_83:


//--------------------- .nv.callgraph             --------------------------
	.section	.nv.callgraph,"",@"SHT_CUDA_CALLGRAPH"
	.align	4
	.sectionentsize	8
	.align		4
        /*0000*/ 	.word	0x00000000
	.align		4
        /*0004*/ 	.word	0xffffffff
	.align		4
        /*0008*/ 	.word	0x00000000
	.align		4
        /*000c*/ 	.word	0xfffffffe
	.align		4
        /*0010*/ 	.word	0x00000000
	.align		4
        /*0014*/ 	.word	0xfffffffd
	.align		4
        /*0018*/ 	.word	0x00000000
	.align		4
        /*001c*/ 	.word	0xfffffffc


//--------------------- .text._Z15velocity_updatePdS_S_dd --------------------------
	.section	.text._Z15velocity_updatePdS_S_dd,"ax",@progbits
	.align	128
        .global         _Z15velocity_updatePdS_S_dd
        .type           _Z15velocity_updatePdS_S_dd,@function
        .size           _Z15velocity_updatePdS_S_dd,(.L_x_49 - _Z15velocity_updatePdS_S_dd)
        .other          _Z15velocity_updatePdS_S_dd,@"STO_CUDA_ENTRY STV_DEFAULT"
_Z15velocity_updatePdS_S_dd:
.text._Z15velocity_updatePdS_S_dd:
[----:B------:R-:W-:Y:S01]  /*0000*/  LDC R1, c[0x0][0x37c] ;  /* 0x0000df00ff017b82 */ /* 0x000fe20000000800 */
[----:B------:R-:W0:Y:S07]  /*0010*/  S2R R3, SR_TID.X ;  /* 0x0000000000037919 */ /* 0x000e2e0000002100 */
[----:B------:R-:W1:Y:S01]  /*0020*/  LDC R11, c[0x0][0x364] ;  /* 0x0000d900ff0b7b82 */ /* 0x000e620000000800 */
[----:B------:R-:W-:Y:S01]  /*0030*/  BSSY.RECONVERGENT B0, `(.L_x_0) ;  /* 0x00000de000007945 */ /* 0x000fe20003800200 */
[----:B------:R-:W1:Y:S06]  /*0040*/  S2R R0, SR_TID.Y ;  /* 0x0000000000007919 */ /* 0x000e6c0000002200 */
[----:B------:R-:W0:Y:S08]  /*0050*/  S2UR UR5, SR_CTAID.X ;  /* 0x00000000000579c3 */ /* 0x000e300000002500 */
[----:B------:R-:W0:Y:S08]  /*0060*/  LDC R10, c[0x0][0x360] ;  /* 0x0000d800ff0a7b82 */ /* 0x000e300000000800 */
[----:B------:R-:W1:Y:S01]  /*0070*/  S2UR UR4, SR_CTAID.Y ;  /* 0x00000000000479c3 */ /* 0x000e620000002600 */
[----:B0-----:R-:W-:-:S02]  /*0080*/  IMAD R10, R10, UR5, R3 ;  /* 0x000000050a0a7c24 */ /* 0x001fc4000f8e0203 */
[----:B-1----:R-:W-:Y:S01]  /*0090*/  IMAD R11, R11, UR4, R0 ;  /* 0x000000040b0b7c24 */ /* 0x002fe2000f8e0200 */
[----:B------:R-:W0:Y:S01]  /*00a0*/  LDCU.64 UR4, c[0x0][0x358] ;  /* 0x00006b00ff0477ac */ /* 0x000e220008000a00 */
[----:B------:R-:W-:-:S05]  /*00b0*/  VIADD R0, R10, 0xffffffff ;  /* 0xffffffff0a007836 */ /* 0x000fca0000000000 */
[----:B------:R-:W-:-:S04]  /*00c0*/  VIADDMNMX.U32 R0, R11, 0xffffffff, R0, !PT ;  /* 0xffffffff0b007846 */ /* 0x000fc80007800000 */
[----:B------:R-:W-:-:S13]  /*00d0*/  ISETP.GT.U32.AND P0, PT, R0, 0x1d, PT ;  /* 0x0000001d0000780c */ /* 0x000fda0003f04070 */
[----:B0-----:R-:W-:Y:S05]  /*00e0*/  @P0 BRA `(.L_x_1) ;  /* 0x0000000c00480947 */ /* 0x001fea0003800000 */
[----:B------:R-:W0:Y:S01]  /*00f0*/  LDC.64 R26, c[0x0][0x380] ;  /* 0x0000e000ff1a7b82 */ /* 0x000e220000000a00 */
[----:B------:R-:W-:Y:S01]  /*0100*/  IMAD R22, R11, 0x20, R10 ;  /* 0x000000200b167824 */ /* 0x000fe200078e020a */
[----:B------:R-:W1:Y:S06]  /*0110*/  LDCU UR8, c[0x0][0x39c] ;  /* 0x00007380ff0877ac */ /* 0x000e6c0008000800 */
[----:B------:R-:W2:Y:S08]  /*0120*/  LDC.64 R24, c[0x0][0x388] ;  /* 0x0000e200ff187b82 */ /* 0x000eb00000000a00 */
[----:B------:R-:W3:Y:S01]  /*0130*/  LDC.64 R6, c[0x0][0x398] ;  /* 0x0000e600ff067b82 */ /* 0x000ee20000000a00 */
[----:B0-----:R-:W-:-:S05]  /*0140*/  IMAD.WIDE.U32 R46, R22, 0x8, R26 ;  /* 0x00000008162e7825 */ /* 0x001fca00078e001a */
[----:B------:R-:W4:Y:S01]  /*0150*/  LDG.E.64 R44, desc[UR4][R46.64] ;  /* 0x000000042e2c7981 */ /* 0x000f22000c1e1b00 */
[C---:B------:R-:W-:Y:S02]  /*0160*/  VIADD R12, R22.reuse, 0xffffffe0 ;  /* 0xffffffe0160c7836 */ /* 0x040fe40000000000 */
[----:B--2---:R-:W-:Y:S01]  /*0170*/  IMAD.WIDE.U32 R42, R22, 0x8, R24 ;  /* 0x00000008162a7825 */ /* 0x004fe200078e0018 */
[----:B------:R0:W5:Y:S03]  /*0180*/  LDG.E.64 R40, desc[UR4][R46.64+0x8] ;  /* 0x000008042e287981 */ /* 0x000166000c1e1b00 */
[C---:B------:R-:W-:Y:S01]  /*0190*/  IMAD.WIDE.U32 R26, R12.reuse, 0x8, R26 ;  /* 0x000000080c1a7825 */ /* 0x040fe200078e001a */
[----:B------:R0:W5:Y:S03]  /*01a0*/  LDG.E.64 R38, desc[UR4][R46.64+0x100] ;  /* 0x000100042e267981 */ /* 0x000166000c1e1b00 */
[----:B------:R-:W-:Y:S01]  /*01b0*/  IMAD.WIDE.U32 R24, R12, 0x8, R24 ;  /* 0x000000080c187825 */ /* 0x000fe200078e0018 */
[----:B------:R0:W5:Y:S04]  /*01c0*/  LDG.E.64 R36, desc[UR4][R46.64+-0x8] ;  /* 0xfffff8042e247981 */ /* 0x000168000c1e1b00 */
[----:B------:R0:W5:Y:S04]  /*01d0*/  LDG.E.64 R34, desc[UR4][R42.64] ;  /* 0x000000042a227981 */ /* 0x000168000c1e1b00 */
[----:B------:R0:W5:Y:S04]  /*01e0*/  LDG.E.64 R32, desc[UR4][R42.64+0x8] ;  /* 0x000008042a207981 */ /* 0x000168000c1e1b00 */
[----:B------:R0:W5:Y:S04]  /*01f0*/  LDG.E.64 R30, desc[UR4][R42.64+0x100] ;  /* 0x000100042a1e7981 */ /* 0x000168000c1e1b00 */
[----:B------:R0:W5:Y:S04]  /*0200*/  LDG.E.64 R28, desc[UR4][R42.64+-0x8] ;  /* 0xfffff8042a1c7981 */ /* 0x000168000c1e1b00 */
[----:B------:R-:W5:Y:S04]  /*0210*/  LDG.E.64 R26, desc[UR4][R26.64] ;  /* 0x000000041a1a7981 */ /* 0x000f68000c1e1b00 */
[----:B------:R-:W5:Y:S01]  /*0220*/  LDG.E.64 R24, desc[UR4][R24.64] ;  /* 0x0000000418187981 */ /* 0x000f62000c1e1b00 */
[----:B-1----:R-:W3:Y:S01]  /*0230*/  MUFU.RCP64H R3, UR8 ;  /* 0x0000000800037d08 */ /* 0x002ee20008001800 */
[----:B------:R-:W-:-:S06]  /*0240*/  IMAD.MOV.U32 R2, RZ, RZ, 0x1 ;  /* 0x00000001ff027424 */ /* 0x000fcc00078e00ff */
[----:B---3--:R-:W-:-:S08]  /*0250*/  DFMA R4, R2, -R6, 1 ;  /* 0x3ff000000204742b */ /* 0x008fd00000000806 */
[----:B------:R-:W-:-:S08]  /*0260*/  DFMA R4, R4, R4, R4 ;  /* 0x000000040404722b */ /* 0x000fd00000000004 */
[----:B------:R-:W-:Y:S01]  /*0270*/  DFMA R4, R2, R4, R2 ;  /* 0x000000040204722b */ /* 0x000fe20000000002 */
[----:B------:R-:W-:Y:S01]  /*0280*/  UMOV UR6, 0xd2f1a9fc ;  /* 0xd2f1a9fc00067882 */ /* 0x000fe20000000000 */
[----:B------:R-:W-:-:S06]  /*0290*/  UMOV UR7, 0x3f50624d ;  /* 0x3f50624d00077882 */ /* 0x000fcc0000000000 */
[----:B------:R-:W-:-:S08]  /*02a0*/  DFMA R2, R4, -R6, 1 ;  /* 0x3ff000000402742b */ /* 0x000fd00000000806 */
[----:B------:R-:W-:Y:S01]  /*02b0*/  DFMA R2, R4, R2, R4 ;  /* 0x000000020402722b */ /* 0x000fe20000000004 */
[----:B------:R-:W-:Y:S01]  /*02c0*/  BSSY.RECONVERGENT B1, `(.L_x_2) ;  /* 0x0000010000017945 */ /* 0x000fe20003800200 */
[----:B----4-:R-:W-:-:S08]  /*02d0*/  DMUL R18, R44, UR6 ;  /* 0x000000062c127c28 */ /* 0x010fd00008000000 */
[----:B------:R-:W-:-:S08]  /*02e0*/  DMUL R8, R18, R2 ;  /* 0x0000000212087228 */ /* 0x000fd00000000000 */
[----:B------:R-:W-:-:S08]  /*02f0*/  DFMA R4, R8, -R6, R18 ;  /* 0x800000060804722b */ /* 0x000fd00000000012 */
[----:B------:R-:W-:Y:S01]  /*0300*/  DFMA R8, R2, R4, R8 ;  /* 0x000000040208722b */ /* 0x000fe20000000008 */
[----:B------:R-:W-:-:S09]  /*0310*/  FSETP.GEU.AND P1, PT, |R19|, 6.5827683646048100446e-37, PT ;  /* 0x036000001300780b */ /* 0x000fd20003f2e200 */
[----:B------:R-:W-:-:S05]  /*0320*/  FFMA R0, RZ, UR8, R9 ;  /* 0x00000008ff007c23 */ /* 0x000fca0008000009 */
[----:B------:R-:W-:-:S13]  /*0330*/  FSETP.GT.AND P0, PT, |R0|, 1.469367938527859385e-39, PT ;  /* 0x001000000000780b */ /* 0x000fda0003f04200 */
[----:B0-----:R-:W-:Y:S05]  /*0340*/  @P0 BRA P1, `(.L_x_3) ;  /* 0x00000000001c0947 */ /* 0x001fea0000800000 */
[----:B------:R-:W0:Y:S01]  /*0350*/  LDCU.64 UR6, c[0x0][0x398] ;  /* 0x00007300ff0677ac */ /* 0x000e220008000a00 */
[----:B------:R-:W-:Y:S02]  /*0360*/  MOV R0, 0x3a0 ;  /* 0x000003a000007802 */ /* 0x000fe40000000f00 */
[----:B0-----:R-:W-:Y:S01]  /*0370*/  MOV R14, UR6 ;  /* 0x00000006000e7c02 */ /* 0x001fe20008000f00 */
[----:B------:R-:W-:-:S07]  /*0380*/  IMAD.U32 R15, RZ, RZ, UR7 ;  /* 0x00000007ff0f7e24 */ /* 0x000fce000f8e00ff */
[----:B-----5:R-:W-:Y:S05]  /*0390*/  CALL.REL.NOINC `($__internal_0_$__cuda_sm20_div_rn_f64_full) ;  /* 0x0000000c00447944 */ /* 0x020fea0003c00000 */
[----:B------:R-:W-:Y:S02]  /*03a0*/  IMAD.MOV.U32 R8, RZ, RZ, R14 ;  /* 0x000000ffff087224 */ /* 0x000fe400078e000e */
[----:B------:R-:W-:-:S07]  /*03b0*/  IMAD.MOV.U32 R9, RZ, RZ, R15 ;  /* 0x000000ffff097224 */ /* 0x000fce00078e000f */
.L_x_3:
[----:B------:R-:W-:Y:S05]  /*03c0*/  BSYNC.RECONVERGENT B1 ;  /* 0x0000000000017941 */ /* 0x000fea0003800200 */
.L_x_2:
[----:B------:R-:W0:Y:S01]  /*03d0*/  LDCU UR6, c[0x0][0x3a4] ;  /* 0x00007480ff0677ac */ /* 0x000e220008000800 */
[----:B------:R-:W1:Y:S01]  /*03e0*/  LDC.64 R14, c[0x0][0x3a0] ;  /* 0x0000e800ff0e7b82 */ /* 0x000e620000000a00 */
[----:B------:R-:W-:Y:S01]  /*03f0*/  MOV R2, 0x1 ;  /* 0x0000000100027802 */ /* 0x000fe20000000f00 */
[----:B-----5:R-:W-:Y:S01]  /*0400*/  DADD R20, R44, -R36 ;  /* 0x000000002c147229 */ /* 0x020fe20000000824 */
[----:B------:R-:W-:Y:S01]  /*0410*/  UMOV UR8, 0xd2f1a9fc ;  /* 0xd2f1a9fc00087882 */ /* 0x000fe20000000000 */
[----:B------:R-:W-:Y:S01]  /*0420*/  UMOV UR9, 0x3f50624d ;  /* 0x3f50624d00097882 */ /* 0x000fe20000000000 */
[----:B------:R-:W-:Y:S01]  /*0430*/  BSSY.RECONVERGENT B1, `(.L_x_4) ;  /* 0x0000017000017945 */ /* 0x000fe20003800200 */
[----:B------:R-:W-:-:S04]  /*0440*/  DMUL R18, R34, UR8 ;  /* 0x0000000822127c28 */ /* 0x000fc80008000000 */
[----:B------:R-:W-:-:S06]  /*0450*/  DFMA R20, R20, -R8, R44 ;  /* 0x800000081414722b */ /* 0x000fcc000000002c */
[----:B------:R-:W-:Y:S01]  /*0460*/  FSETP.GEU.AND P1, PT, |R19|, 6.5827683646048100446e-37, PT ;  /* 0x036000001300780b */ /* 0x000fe20003f2e200 */
[----:B0-----:R-:W1:Y:S02]  /*0470*/  MUFU.RCP64H R3, UR6 ;  /* 0x0000000600037d08 */ /* 0x001e640008001800 */
[----:B-1----:R-:W-:-:S08]  /*0480*/  DFMA R4, R2, -R14, 1 ;  /* 0x3ff000000204742b */ /* 0x002fd0000000080e */
[----:B------:R-:W-:-:S08]  /*0490*/  DFMA R4, R4, R4, R4 ;  /* 0x000000040404722b */ /* 0x000fd00000000004 */
[----:B------:R-:W-:-:S08]  /*04a0*/  DFMA R4, R2, R4, R2 ;  /* 0x000000040204722b */ /* 0x000fd00000000002 */
[----:B------:R-:W-:-:S08]  /*04b0*/  DFMA R2, R4, -R14, 1 ;  /* 0x3ff000000402742b */ /* 0x000fd0000000080e */
[----:B------:R-:W-:-:S08]  /*04c0*/  DFMA R2, R4, R2, R4 ;  /* 0x000000020402722b */ /* 0x000fd00000000004 */
[----:B------:R-:W-:-:S08]  /*04d0*/  DMUL R6, R18, R2 ;  /* 0x0000000212067228 */ /* 0x000fd00000000000 */
[----:B------:R-:W-:-:S08]  /*04e0*/  DFMA R4, R6, -R14, R18 ;  /* 0x8000000e0604722b */ /* 0x000fd00000000012 */
[----:B------:R-:W-:-:S10]  /*04f0*/  DFMA R6, R2, R4, R6 ;  /* 0x000000040206722b */ /* 0x000fd40000000006 */
[----:B------:R-:W-:-:S05]  /*0500*/  FFMA R0, RZ, UR6, R7 ;  /* 0x00000006ff007c23 */ /* 0x000fca0008000007 */
[----:B------:R-:W-:-:S13]  /*0510*/  FSETP.GT.AND P0, PT, |R0|, 1.469367938527859385e-39, PT ;  /* 0x001000000000780b */ /* 0x000fda0003f04200 */
[----:B------:R-:W-:Y:S05]  /*0520*/  @P0 BRA P1, `(.L_x_5) ;  /* 0x00000000001c0947 */ /* 0x000fea0000800000 */
[----:B------:R-:W0:Y:S01]  /*0530*/  LDCU.64 UR6, c[0x0][0x3a0] ;  /* 0x00007400ff0677ac */ /* 0x000e220008000a00 */
[----:B------:R-:W-:Y:S01]  /*0540*/  MOV R0, 0x580 ;  /* 0x0000058000007802 */ /* 0x000fe20000000f00 */
[----:B0-----:R-:W-:Y:S02]  /*0550*/  IMAD.U32 R14, RZ, RZ, UR6 ;  /* 0x00000006ff0e7e24 */ /* 0x001fe4000f8e00ff */
[----:B------:R-:W-:-:S07]  /*0560*/  IMAD.U32 R15, RZ, RZ, UR7 ;  /* 0x00000007ff0f7e24 */ /* 0x000fce000f8e00ff */
[----:B------:R-:W-:Y:S05]  /*0570*/  CALL.REL.NOINC `($__internal_0_$__cuda_sm20_div_rn_f64_full) ;  /* 0x0000000800cc7944 */ /* 0x000fea0003c00000 */
[----:B------:R-:W-:Y:S01]  /*0580*/  IMAD.MOV.U32 R6, RZ, RZ, R14 ;  /* 0x000000ffff067224 */ /* 0x000fe200078e000e */
[----:B------:R-:W-:-:S07]  /*0590*/  MOV R7, R15 ;  /* 0x0000000f00077202 */ /* 0x000fce0000000f00 */
.L_x_5:
[----:B------:R-:W-:Y:S05]  /*05a0*/  BSYNC.RECONVERGENT B1 ;  /* 0x0000000000017941 */ /* 0x000fea0003800200 */
.L_x_4:
[----:B------:R-:W0:Y:S01]  /*05b0*/  LDC.64 R2, c[0x0][0x398] ;  /* 0x0000e600ff027b82 */ /* 0x000e220000000a00 */
[----:B------:R-:W-:Y:S01]  /*05c0*/  IMAD.MOV.U32 R4, RZ, RZ, 0x1 ;  /* 0x00000001ff047424 */ /* 0x000fe200078e00ff */
[----:B------:R-:W-:Y:S01]  /*05d0*/  UMOV UR6, 0xd2f1a9fc ;  /* 0xd2f1a9fc00067882 */ /* 0x000fe20000000000 */
[----:B------:R-:W-:Y:S01]  /*05e0*/  UMOV UR7, 0x3f50624d ;  /* 0x3f50624d00077882 */ /* 0x000fe20000000000 */
[----:B0-----:R-:W-:-:S06]  /*05f0*/  DADD R2, R2, R2 ;  /* 0x0000000002027229 */ /* 0x001fcc0000000002 */
[----:B------:R-:W0:Y:S02]  /*0600*/  MUFU.RCP64H R5, R3 ;  /* 0x0000000300057308 */ /* 0x000e240000001800 */
[----:B0-----:R-:W-:-:S08]  /*0610*/  DFMA R14, -R2, R4, 1 ;  /* 0x3ff00000020e742b */ /* 0x001fd00000000104 */
[----:B------:R-:W-:-:S08]  /*0620*/  DFMA R14, R14, R14, R14 ;  /* 0x0000000e0e0e722b */ /* 0x000fd0000000000e */
[----:B------:R-:W-:-:S08]  /*0630*/  DFMA R14, R4, R14, R4 ;  /* 0x0000000e040e722b */ /* 0x000fd00000000004 */
[----:B------:R-:W-:-:S08]  /*0640*/  DFMA R4, -R2, R14, 1 ;  /* 0x3ff000000204742b */ /* 0x000fd0000000010e */
[----:B------:R-:W-:-:S08]  /*0650*/  DFMA R4, R14, R4, R14 ;  /* 0x000000040e04722b */ /* 0x000fd0000000000e */
[----:B------:R-:W-:-:S08]  /*0660*/  DMUL R14, R4, UR6 ;  /* 0x00000006040e7c28 */ /* 0x000fd00008000000 */
[----:B------:R-:W-:-:S08]  /*0670*/  DFMA R16, -R2, R14, UR6 ;  /* 0x0000000602107e2b */ /* 0x000fd0000800010e */
[----:B------:R-:W-:Y:S02]  /*0680*/  DFMA R14, R4, R16, R14 ;  /* 0x00000010040e722b */ /* 0x000fe4000000000e */
[----:B------:R-:W-:-:S08]  /*0690*/  DADD R4, R44, -R26 ;  /* 0x000000002c047229 */ /* 0x000fd0000000081a */
[----:B------:R-:W-:Y:S01]  /*06a0*/  FFMA R0, RZ, R3, R15 ;  /* 0x00000003ff007223 */ /* 0x000fe2000000000f */
[----:B------:R-:W-:-:S04]  /*06b0*/  DFMA R20, -R4, R6, R20 ;  /* 0x000000060414722b */ /* 0x000fc80000000114 */
[----:B------:R-:W-:-:S13]  /*06c0*/  FSETP.GT.AND P0, PT, |R0|, 1.469367938527859385e-39, PT ;  /* 0x001000000000780b */ /* 0x000fda0003f04200 */
[----:B------:R-:W-:Y:S05]  /*06d0*/  @P0 BRA `(.L_x_6) ;  /* 0x0000000000180947 */ /* 0x000fea0003800000 */
[----:B------:R-:W-:Y:S01]  /*06e0*/  IMAD.MOV.U32 R14, RZ, RZ, R2 ;  /* 0x000000ffff0e7224 */ /* 0x000fe200078e0002 */
[----:B------:R-:W-:Y:S01]  /*06f0*/  MOV R18, 0xd2f1a9fc ;  /* 0xd2f1a9fc00127802 */ /* 0x000fe20000000f00 */
[----:B------:R-:W-:Y:S01]  /*0700*/  IMAD.MOV.U32 R15, RZ, RZ, R3 ;  /* 0x000000ffff0f7224 */ /* 0x000fe200078e0003 */
[----:B------:R-:W-:Y:S01]  /*0710*/  MOV R0, 0x740 ;  /* 0x0000074000007802 */ /* 0x000fe20000000f00 */
[----:B------:R-:W-:-:S07]  /*0720*/  IMAD.MOV.U32 R19, RZ, RZ, 0x3f50624d ;  /* 0x3f50624dff137424 */ /* 0x000fce00078e00ff */
[----:B------:R-:W-:Y:S05]  /*0730*/  CALL.REL.NOINC `($__internal_0_$__cuda_sm20_div_rn_f64_full) ;  /* 0x00000008005c7944 */ /* 0x000fea0003c00000 */
.L_x_6:
[----:B------:R-:W0:Y:S02]  /*0740*/  LDC.64 R2, c[0x0][0x390] ;  /* 0x0000e400ff027b82 */ /* 0x000e240000000a00 */
[----:B0-----:R-:W-:-:S06]  /*0750*/  IMAD.WIDE.U32 R22, R22, 0x8, R2 ;  /* 0x0000000816167825 */ /* 0x001fcc00078e0002 */
[----:B------:R-:W0:Y:S01]  /*0760*/  LDC.64 R2, c[0x0][0x398] ;  /* 0x0000e600ff027b82 */ /* 0x000e220000000a00 */
[----:B------:R-:W2:Y:S04]  /*0770*/  LDG.E.64 R18, desc[UR4][R22.64+0x8] ;  /* 0x0000080416127981 */ /* 0x000ea8000c1e1b00 */
[----:B------:R-:W2:Y:S01]  /*0780*/  LDG.E.64 R16, desc[UR4][R22.64+-0x8] ;  /* 0xfffff80416107981 */ /* 0x000ea2000c1e1b00 */
[----:B------:R-:W-:Y:S01]  /*0790*/  IMAD.MOV.U32 R4, RZ, RZ, 0x1 ;  /* 0x00000001ff047424 */ /* 0x000fe200078e00ff */
[----:B------:R-:W-:Y:S01]  /*07a0*/  UMOV UR6, 0xd2f1a9fc ;  /* 0xd2f1a9fc00067882 */ /* 0x000fe20000000000 */
[----:B------:R-:W-:Y:S01]  /*07b0*/  UMOV UR7, 0x3f50624d ;  /* 0x3f50624d00077882 */ /* 0x000fe20000000000 */
[----:B0-----:R-:W-:-:S06]  /*07c0*/  DMUL R2, R2, R2 ;  /* 0x0000000202027228 */ /* 0x001fcc0000000000 */
        /* <DEDUP_REMOVED lines=8> */
[----:B------:R-:W-:-:S10]  /*0850*/  DFMA R4, R4, R50, R48 ;  /* 0x000000320404722b */ /* 0x000fd40000000030 */
[----:B------:R-:W-:-:S05]  /*0860*/  FFMA R0, RZ, R3, R5 ;  /* 0x00000003ff007223 */ /* 0x000fca0000000005 */
[----:B------:R-:W-:Y:S01]  /*0870*/  FSETP.GT.AND P0, PT, |R0|, 1.469367938527859385e-39, PT ;  /* 0x001000000000780b */ /* 0x000fe20003f04200 */
[----:B--2---:R-:W-:-:S08]  /*0880*/  DADD R16, R18, -R16 ;  /* 0x0000000012107229 */ /* 0x004fd00000000810 */
[----:B------:R-:W-:-:S04]  /*0890*/  DFMA R20, R16, -R14, R20 ;  /* 0x8000000e1014722b */ /* 0x000fc80000000014 */
[----:B------:R-:W-:Y:S07]  /*08a0*/  @P0 BRA `(.L_x_7) ;  /* 0x0000000000200947 */ /* 0x000fee0003800000 */
[----:B------:R-:W-:Y:S01]  /*08b0*/  IMAD.MOV.U32 R14, RZ, RZ, R2 ;  /* 0x000000ffff0e7224 */ /* 0x000fe200078e0002 */
[----:B------:R-:W-:Y:S01]  /*08c0*/  MOV R15, R3 ;  /* 0x00000003000f7202 */ /* 0x000fe20000000f00 */
[----:B------:R-:W-:Y:S01]  /*08d0*/  IMAD.MOV.U32 R18, RZ, RZ, -0x2d0e5604 ;  /* 0xd2f1a9fcff127424 */ /* 0x000fe200078e00ff */
[----:B------:R-:W-:Y:S01]  /*08e0*/  MOV R0, 0x910 ;  /* 0x0000091000007802 */ /* 0x000fe20000000f00 */
[----:B------:R-:W-:-:S07]  /*08f0*/  IMAD.MOV.U32 R19, RZ, RZ, 0x3f50624d ;  /* 0x3f50624dff137424 */ /* 0x000fce00078e00ff */
[----:B------:R-:W-:Y:S05]  /*0900*/  CALL.REL.NOINC `($__internal_0_$__cuda_sm20_div_rn_f64_full) ;  /* 0x0000000400e87944 */ /* 0x000fea0003c00000 */
[----:B------:R-:W-:Y:S01]  /*0910*/  IMAD.MOV.U32 R4, RZ, RZ, R14 ;  /* 0x000000ffff047224 */ /* 0x000fe200078e000e */
[----:B------:R-:W-:-:S07]  /*0920*/  MOV R5, R15 ;  /* 0x0000000f00057202 */ /* 0x000fce0000000f00 */
.L_x_7:
[----:B------:R-:W0:Y:S01]  /*0930*/  LDC.64 R14, c[0x0][0x3a0] ;  /* 0x0000e800ff0e7b82 */ /* 0x000e220000000a00 */
[----:B------:R-:W-:Y:S01]  /*0940*/  IMAD.MOV.U32 R2, RZ, RZ, 0x1 ;  /* 0x00000001ff027424 */ /* 0x000fe200078e00ff */
[----:B------:R-:W-:Y:S01]  /*0950*/  UMOV UR6, 0xd2f1a9fc ;  /* 0xd2f1a9fc00067882 */ /* 0x000fe20000000000 */
[----:B------:R-:W-:Y:S01]  /*0960*/  UMOV UR7, 0x3f50624d ;  /* 0x3f50624d00077882 */ /* 0x000fe20000000000 */
[----:B------:R-:W-:-:S08]  /*0970*/  DADD R44, R44, R44 ;  /* 0x000000002c2c7229 */ /* 0x000fd0000000002c */
[----:B------:R-:W-:-:S08]  /*0980*/  DADD R40, R40, -R44 ;  /* 0x0000000028287229 */ /* 0x000fd0000000082c */
[----:B------:R-:W-:Y:S02]  /*0990*/  DADD R36, R36, R40 ;  /* 0x0000000024247229 */ /* 0x000fe40000000028 */
        /* <DEDUP_REMOVED lines=11> */
[----:B------:R-:W-:-:S13]  /*0a50*/  FSETP.GT.AND P0, PT, |R0|, 1.469367938527859385e-39, PT ;  /* 0x001000000000780b */ /* 0x000fda0003f04200 */
[----:B------:R-:W-:Y:S05]  /*0a60*/  @P0 BRA `(.L_x_8) ;  /* 0x0000000000180947 */ /* 0x000fea0003800000 */
[----:B------:R-:W-:Y:S01]  /*0a70*/  IMAD.MOV.U32 R18, RZ, RZ, -0x2d0e5604 ;  /* 0xd2f1a9fcff127424 */ /* 0x000fe200078e00ff */
[----:B------:R-:W-:Y:S01]  /*0a80*/  MOV R0, 0xab0 ;  /* 0x00000ab000007802 */ /* 0x000fe20000000f00 */
[----:B------:R-:W-:-:S07]  /*0a90*/  IMAD.MOV.U32 R19, RZ, RZ, 0x3f50624d ;  /* 0x3f50624dff137424 */ /* 0x000fce00078e00ff */
[----:B------:R-:W-:Y:S05]  /*0aa0*/  CALL.REL.NOINC `($__internal_0_$__cuda_sm20_div_rn_f64_full) ;  /* 0x0000000400807944 */ /* 0x000fea0003c00000 */
[----:B------:R-:W-:Y:S01]  /*0ab0*/  MOV R2, R14 ;  /* 0x0000000e00027202 */ /* 0x000fe20000000f00 */
[----:B------:R-:W-:-:S07]  /*0ac0*/  IMAD.MOV.U32 R3, RZ, RZ, R15 ;  /* 0x000000ffff037224 */ /* 0x000fce00078e000f */
.L_x_8:
[----:B------:R-:W0:Y:S01]  /*0ad0*/  LDC.64 R16, c[0x0][0x3a0] ;  /* 0x0000e800ff107b82 */ /* 0x000e220000000a00 */
[----:B------:R-:W-:Y:S01]  /*0ae0*/  IMAD.MOV.U32 R14, RZ, RZ, 0x1 ;  /* 0x00000001ff0e7424 */ /* 0x000fe200078e00ff */
[----:B------:R-:W-:Y:S01]  /*0af0*/  DADD R38, R38, -R44 ;  /* 0x0000000026267229 */ /* 0x000fe2000000082c */
[----:B------:R-:W-:Y:S01]  /*0b00*/  UMOV UR6, 0xd2f1a9fc ;  /* 0xd2f1a9fc00067882 */ /* 0x000fe20000000000 */
[----:B------:R-:W-:-:S06]  /*0b10*/  UMOV UR7, 0x3f50624d ;  /* 0x3f50624d00077882 */ /* 0x000fcc0000000000 */
[----:B------:R-:W-:-:S08]  /*0b20*/  DADD R38, R26, R38 ;  /* 0x000000001a267229 */ /* 0x000fd00000000026 */
[----:B------:R-:W-:Y:S02]  /*0b30*/  DMUL R38, R38, R2 ;  /* 0x0000000226267228 */ /* 0x000fe40000000000 */
[----:B0-----:R-:W-:-:S06]  /*0b40*/  DADD R16, R16, R16 ;  /* 0x0000000010107229 */ /* 0x001fcc0000000010 */
[----:B------:R-:W-:Y:S01]  /*0b50*/  DFMA R36, R36, R4, R38 ;  /* 0x000000042424722b */ /* 0x000fe20000000026 */
[----:B------:R-:W0:Y:S02]  /*0b60*/  MUFU.RCP64H R15, R17 ;  /* 0x00000011000f7308 */ /* 0x000e240000001800 */
[----:B0-----:R-:W-:-:S08]  /*0b70*/  DFMA R18, -R16, R14, 1 ;  /* 0x3ff000001012742b */ /* 0x001fd0000000010e */
[----:B------:R-:W-:-:S08]  /*0b80*/  DFMA R18, R18, R18, R18 ;  /* 0x000000121212722b */ /* 0x000fd00000000012 */
[----:B------:R-:W-:-:S08]  /*0b90*/  DFMA R18, R14, R18, R14 ;  /* 0x000000120e12722b */ /* 0x000fd0000000000e */
[----:B------:R-:W-:-:S08]  /*0ba0*/  DFMA R14, -R16, R18, 1 ;  /* 0x3ff00000100e742b */ /* 0x000fd00000000112 */
[----:B------:R-:W-:Y:S02]  /*0bb0*/  DFMA R14, R18, R14, R18 ;  /* 0x0000000e120e722b */ /* 0x000fe40000000012 */
[----:B------:R-:W-:-:S06]  /*0bc0*/  DADD R18, R34, -R28 ;  /* 0x0000000022127229 */ /* 0x000fcc000000081c */
[----:B------:R-:W-:Y:S02]  /*0bd0*/  DMUL R26, R14, UR6 ;  /* 0x000000060e1a7c28 */ /* 0x000fe40008000000 */
[----:B------:R-:W-:Y:S02]  /*0be0*/  DFMA R18, R18, -R8, R34 ;  /* 0x800000081212722b */ /* 0x000fe40000000022 */
[----:B------:R-:W-:-:S04]  /*0bf0*/  DADD R8, R34, -R24 ;  /* 0x0000000022087229 */ /* 0x000fc80000000818 */
[----:B------:R-:W-:Y:S01]  /*0c00*/  DFMA R38, -R16, R26, UR6 ;  /* 0x0000000610267e2b */ /* 0x000fe2000800011a */
[----:B------:R-:W-:Y:S01]  /*0c10*/  UMOV UR6, 0x9999999a ;  /* 0x9999999a00067882 */ /* 0x000fe20000000000 */
[----:B------:R-:W-:Y:S02]  /*0c20*/  UMOV UR7, 0x3fb99999 ;  /* 0x3fb9999900077882 */ /* 0x000fe40000000000 */
[----:B------:R-:W-:Y:S02]  /*0c30*/  DFMA R20, R36, UR6, R20 ;  /* 0x0000000624147c2b */ /* 0x000fe40008000014 */
[----:B------:R-:W-:Y:S02]  /*0c40*/  DFMA R6, R8, -R6, R18 ;  /* 0x800000060806722b */ /* 0x000fe40000000012 */
[----:B------:R-:W-:-:S03]  /*0c50*/  DFMA R14, R14, R38, R26 ;  /* 0x000000260e0e722b */ /* 0x000fc6000000001a */
[----:B------:R0:W-:Y:S07]  /*0c60*/  STG.E.64 desc[UR4][R46.64], R20 ;  /* 0x000000142e007986 */ /* 0x0001ee000c101b04 */
[----:B------:R-:W-:-:S05]  /*0c70*/  FFMA R0, RZ, R17, R15 ;  /* 0x00000011ff007223 */ /* 0x000fca000000000f */
[----:B------:R-:W-:-:S13]  /*0c80*/  FSETP.GT.AND P0, PT, |R0|, 1.469367938527859385e-39, PT ;  /* 0x001000000000780b */ /* 0x000fda0003f04200 */
[----:B0-----:R-:W-:Y:S05]  /*0c90*/  @P0 BRA `(.L_x_9) ;  /* 0x0000000000180947 */ /* 0x001fea0003800000 */
[----:B------:R-:W-:Y:S01]  /*0ca0*/  IMAD.MOV.U32 R14, RZ, RZ, R16 ;  /* 0x000000ffff0e7224 */ /* 0x000fe200078e0010 */
[----:B------:R-:W-:Y:S01]  /*0cb0*/  MOV R15, R17 ;  /* 0x00000011000f7202 */ /* 0x000fe20000000f00 */
[----:B------:R-:W-:Y:S01]  /*0cc0*/  IMAD.MOV.U32 R18, RZ, RZ, -0x2d0e5604 ;  /* 0xd2f1a9fcff127424 */ /* 0x000fe200078e00ff */
[----:B------:R-:W-:Y:S01]  /*0cd0*/  MOV R0, 0xd00 ;  /* 0x00000d0000007802 */ /* 0x000fe20000000f00 */
[----:B------:R-:W-:-:S07]  /*0ce0*/  IMAD.MOV.U32 R19, RZ, RZ, 0x3f50624d ;  /* 0x3f50624dff137424 */ /* 0x000fce00078e00ff */
[----:B------:R-:W-:Y:S05]  /*0cf0*/  CALL.REL.NOINC `($__internal_0_$__cuda_sm20_div_rn_f64_full) ;  /* 0x0000000000ec7944 */ /* 0x000fea0003c00000 */
.L_x_9:
[----:B------:R-:W0:Y:S01]  /*0d00*/  LDC.64 R8, c[0x0][0x390] ;  /* 0x0000e400ff087b82 */ /* 0x000e220000000a00 */
[----:B------:R-:W2:Y:S01]  /*0d10*/  LDG.E.64 R22, desc[UR4][R22.64+0x100] ;  /* 0x0001000416167981 */ /* 0x000ea2000c1e1b00 */
[----:B0-----:R-:W-:-:S06]  /*0d20*/  IMAD.WIDE.U32 R12, R12, 0x8, R8 ;  /* 0x000000080c0c7825 */ /* 0x001fcc00078e0008 */
[----:B------:R-:W2:Y:S01]  /*0d30*/  LDG.E.64 R12, desc[UR4][R12.64] ;  /* 0x000000040c0c7981 */ /* 0x000ea2000c1e1b00 */
[----:B------:R-:W-:-:S08]  /*0d40*/  DADD R34, R34, R34 ;  /* 0x0000000022227229 */ /* 0x000fd00000000022 */
[--C-:B------:R-:W-:Y:S02]  /*0d50*/  DADD R30, R30, -R34.reuse ;  /* 0x000000001e1e7229 */ /* 0x100fe40000000822 */
[----:B------:R-:W-:-:S06]  /*0d60*/  DADD R32, R32, -R34 ;  /* 0x0000000020207229 */ /* 0x000fcc0000000822 */
[----:B------:R-:W-:Y:S02]  /*0d70*/  DADD R30, R24, R30 ;  /* 0x00000000181e7229 */ /* 0x000fe4000000001e */
[----:B------:R-:W-:-:S06]  /*0d80*/  DADD R32, R28, R32 ;  /* 0x000000001c207229 */ /* 0x000fcc0000000020 */
[----:B------:R-:W-:Y:S01]  /*0d90*/  DMUL R30, R30, R2 ;  /* 0x000000021e1e7228 */ /* 0x000fe20000000000 */
[----:B------:R-:W-:Y:S01]  /*0da0*/  UMOV UR6, 0x9999999a ;  /* 0x9999999a00067882 */ /* 0x000fe20000000000 */
[----:B------:R-:W-:-:S06]  /*0db0*/  UMOV UR7, 0x3fb99999 ;  /* 0x3fb9999900077882 */ /* 0x000fcc0000000000 */
[----:B------:R-:W-:Y:S02]  /*0dc0*/  DFMA R30, R32, R4, R30 ;  /* 0x00000004201e722b */ /* 0x000fe4000000001e */
[----:B--2---:R-:W-:-:S08]  /*0dd0*/  DADD R2, R22, -R12 ;  /* 0x0000000016027229 */ /* 0x004fd0000000080c */
[----:B------:R-:W-:-:S08]  /*0de0*/  DFMA R2, R2, -R14, R6 ;  /* 0x8000000e0202722b */ /* 0x000fd00000000006 */
[----:B------:R-:W-:-:S07]  /*0df0*/  DFMA R2, R30, UR6, R2 ;  /* 0x000000061e027c2b */ /* 0x000fce0008000002 */
[----:B------:R0:W-:Y:S04]  /*0e00*/  STG.E.64 desc[UR4][R42.64], R2 ;  /* 0x000000022a007986 */ /* 0x0001e8000c101b04 */
.L_x_1:
[----:B------:R-:W-:Y:S05]  /*0e10*/  BSYNC.RECONVERGENT B0 ;  /* 0x0000000000007941 */ /* 0x000fea0003800200 */
.L_x_0:
[----:B------:R-:W-:Y:S01]  /*0e20*/  ISETP.NE.AND P0, PT, R10, 0x1f, PT ;  /* 0x0000001f0a00780c */ /* 0x000fe20003f05270 */
[----:B------:R-:W-:-:S12]  /*0e30*/  BSSY.RECONVERGENT B0, `(.L_x_10) ;  /* 0x0000013000007945 */ /* 0x000fd80003800200 */
[----:B------:R-:W-:Y:S05]  /*0e40*/  @!P0 BRA `(.L_x_11) ;  /* 0x0000000000288947 */ /* 0x000fea0003800000 */
[----:B------:R-:W-:-:S13]  /*0e50*/  ISETP.NE.AND P0, PT, R10, RZ, PT ;  /* 0x000000ff0a00720c */ /* 0x000fda0003f05270 */
[----:B------:R-:W-:Y:S05]  /*0e60*/  @P0 BRA `(.L_x_12) ;  /* 0x00000000003c0947 */ /* 0x000fea0003800000 */
[----:B0-----:R-:W0:Y:S01]  /*0e70*/  LDC.64 R2, c[0x0][0x380] ;  /* 0x0000e000ff027b82 */ /* 0x001e220000000a00 */
[----:B------:R-:W-:-:S07]  /*0e80*/  IMAD.SHL.U32 R7, R11, 0x20, RZ ;  /* 0x000000200b077824 */ /* 0x000fce00078e00ff */
[----:B------:R-:W1:Y:S01]  /*0e90*/  LDC.64 R4, c[0x0][0x388] ;  /* 0x0000e200ff047b82 */ /* 0x000e620000000a00 */
[----:B0-----:R-:W-:-:S05]  /*0ea0*/  IMAD.WIDE.U32 R2, R7, 0x8, R2 ;  /* 0x0000000807027825 */ /* 0x001fca00078e0002 */
[----:B------:R2:W-:Y:S01]  /*0eb0*/  STG.E.64 desc[UR4][R2.64], RZ ;  /* 0x000000ff02007986 */ /* 0x0005e2000c101b04 */
[----:B-1----:R-:W-:-:S05]  /*0ec0*/  IMAD.WIDE.U32 R4, R7, 0x8, R4 ;  /* 0x0000000807047825 */ /* 0x002fca00078e0004 */
[----:B------:R2:W-:Y:S01]  /*0ed0*/  STG.E.64 desc[UR4][R4.64], RZ ;  /* 0x000000ff04007986 */ /* 0x0005e2000c101b04 */
[----:B------:R-:W-:Y:S05]  /*0ee0*/  BRA `(.L_x_12) ;  /* 0x00000000001c7947 */ /* 0x000fea0003800000 */
.L_x_11:
[----:B0-----:R-:W0:Y:S01]  /*0ef0*/  LDC.64 R2, c[0x0][0x380] ;  /* 0x0000e000ff027b82 */ /* 0x001e220000000a00 */
[----:B------:R-:W-:-:S07]  /*0f00*/  SHF.L.U32 R7, R11, 0x5, RZ ;  /* 0x000000050b077819 */ /* 0x000fce00000006ff */
[----:B------:R-:W1:Y:S01]  /*0f10*/  LDC.64 R4, c[0x0][0x388] ;  /* 0x0000e200ff047b82 */ /* 0x000e620000000a00 */
[----:B0-----:R-:W-:-:S05]  /*0f20*/  IMAD.WIDE.U32 R2, R7, 0x8, R2 ;  /* 0x0000000807027825 */ /* 0x001fca00078e0002 */
[----:B------:R0:W-:Y:S01]  /*0f30*/  STG.E.64 desc[UR4][R2.64+0xf8], RZ ;  /* 0x0000f8ff02007986 */ /* 0x0001e2000c101b04 */
[----:B-1----:R-:W-:-:S05]  /*0f40*/  IMAD.WIDE.U32 R4, R7, 0x8, R4 ;  /* 0x0000000807047825 */ /* 0x002fca00078e0004 */
[----:B------:R0:W-:Y:S02]  /*0f50*/  STG.E.64 desc[UR4][R4.64+0xf8], RZ ;  /* 0x0000f8ff04007986 */ /* 0x0001e4000c101b04 */
.L_x_12:
[----:B------:R-:W-:Y:S05]  /*0f60*/  BSYNC.RECONVERGENT B0 ;  /* 0x0000000000007941 */ /* 0x000fea0003800200 */
.L_x_10:
[----:B------:R-:W-:-:S13]  /*0f70*/  ISETP.NE.AND P0, PT, R11, 0x1f, PT ;  /* 0x0000001f0b00780c */ /* 0x000fda0003f05270 */
[----:B------:R-:W-:Y:S05]  /*0f80*/  @!P0 BRA `(.L_x_13) ;  /* 0x0000000000248947 */ /* 0x000fea0003800000 */
[----:B------:R-:W-:-:S13]  /*0f90*/  ISETP.NE.AND P0, PT, R11, RZ, PT ;  /* 0x000000ff0b00720c */ /* 0x000fda0003f05270 */
[----:B------:R-:W-:Y:S05]  /*0fa0*/  @P0 EXIT ;  /* 0x000000000000094d */ /* 0x000fea0003800000 */
[----:B0-2---:R-:W0:Y:S08]  /*0fb0*/  LDC.64 R2, c[0x0][0x380] ;  /* 0x0000e000ff027b82 */ /* 0x005e300000000a00 */
[----:B------:R-:W1:Y:S01]  /*0fc0*/  LDC.64 R4, c[0x0][0x388] ;  /* 0x0000e200ff047b82 */ /* 0x000e620000000a00 */
[----:B0-----:R-:W-:-:S05]  /*0fd0*/  IMAD.WIDE R2, R10, 0x8, R2 ;  /* 0x000000080a027825 */ /* 0x001fca00078e0202 */
[----:B------:R-:W-:Y:S01]  /*0fe0*/  STG.E.64 desc[UR4][R2.64], RZ ;  /* 0x000000ff02007986 */ /* 0x000fe2000c101b04 */
[----:B-1----:R-:W-:-:S05]  /*0ff0*/  IMAD.WIDE R10, R10, 0x8, R4 ;  /* 0x000000080a0a7825 */ /* 0x002fca00078e0204 */
[----:B------:R-:W-:Y:S01]  /*1000*/  STG.E.64 desc[UR4][R10.64], RZ ;  /* 0x000000ff0a007986 */ /* 0x000fe2000c101b04 */
[----:B------:R-:W-:Y:S05]  /*1010*/  EXIT ;  /* 0x000000000000794d */ /* 0x000fea0003800000 */
.L_x_13:
[----:B0-2---:R-:W0:Y:S01]  /*1020*/  LDC.64 R4, c[0x0][0x380] ;  /* 0x0000e000ff047b82 */ /* 0x005e220000000a00 */
[----:B------:R-:W-:Y:S02]  /*1030*/  IMAD.MOV.U32 R2, RZ, RZ, 0x0 ;  /* 0x00000000ff027424 */ /* 0x000fe400078e00ff */
[----:B------:R-:W-:-:S05]  /*1040*/  IMAD.MOV.U32 R3, RZ, RZ, 0x3ff00000 ;  /* 0x3ff00000ff037424 */ /* 0x000fca00078e00ff */
[----:B------:R-:W1:Y:S01]  /*1050*/  LDC.64 R6, c[0x0][0x388] ;  /* 0x0000e200ff067b82 */ /* 0x000e620000000a00 */
[----:B0-----:R-:W-:-:S05]  /*1060*/  IMAD.WIDE R4, R10, 0x8, R4 ;  /* 0x000000080a047825 */ /* 0x001fca00078e0204 */
[----:B------:R-:W-:Y:S01]  /*1070*/  STG.E.64 desc[UR4][R4.64+0x1f00], R2 ;  /* 0x001f000204007986 */ /* 0x000fe2000c101b04 */
[----:B-1----:R-:W-:-:S05]  /*1080*/  IMAD.WIDE R6, R10, 0x8, R6 ;  /* 0x000000080a067825 */ /* 0x002fca00078e0206 */
[----:B------:R-:W-:Y:S01]  /*1090*/  STG.E.64 desc[UR4][R6.64+0x1f00], RZ ;  /* 0x001f00ff06007986 */ /* 0x000fe2000c101b04 */
[----:B------:R-:W-:Y:S05]  /*10a0*/  EXIT ;  /* 0x000000000000794d */ /* 0x000fea0003800000 */
        .weak           $__internal_0_$__cuda_sm20_div_rn_f64_full
        .type           $__internal_0_$__cuda_sm20_div_rn_f64_full,@function
        .size           $__internal_0_$__cuda_sm20_div_rn_f64_full,(.L_x_49 - $__internal_0_$__cuda_sm20_div_rn_f64_full)
$__internal_0_$__cuda_sm20_div_rn_f64_full:
[----:B------:R-:W-:Y:S01]  /*10b0*/  FSETP.GEU.AND P2, PT, |R19|, 1.469367938527859385e-39, PT ;  /* 0x001000001300780b */ /* 0x000fe20003f4e200 */
[----:B------:R-:W-:Y:S01]  /*10c0*/  IMAD.MOV.U32 R52, RZ, RZ, R18 ;  /* 0x000000ffff347224 */ /* 0x000fe200078e0012 */
[C---:B------:R-:W-:Y:S01]  /*10d0*/  FSETP.GEU.AND P0, PT, |R15|.reuse, 1.469367938527859385e-39, PT ;  /* 0x001000000f00780b */ /* 0x040fe20003f0e200 */
[----:B------:R-:W-:Y:S01]  /*10e0*/  IMAD.MOV.U32 R54, RZ, RZ, 0x1 ;  /* 0x00000001ff367424 */ /* 0x000fe200078e00ff */
[----:B------:R-:W-:Y:S01]  /*10f0*/  LOP3.LUT R16, R15, 0x800fffff, RZ, 0xc0, !PT ;  /* 0x800fffff0f107812 */ /* 0x000fe200078ec0ff */
[----:B------:R-:W-:Y:S01]  /*1100*/  BSSY.RECONVERGENT B2, `(.L_x_14) ;  /* 0x0000055000027945 */ /* 0x000fe20003800200 */
[----:B------:R-:W-:Y:S02]  /*1110*/  LOP3.LUT R13, R19, 0x7ff00000, RZ, 0xc0, !PT ;  /* 0x7ff00000130d7812 */ /* 0x000fe400078ec0ff */
[----:B------:R-:W-:Y:S01]  /*1120*/  LOP3.LUT R17, R16, 0x3ff00000, RZ, 0xfc, !PT ;  /* 0x3ff0000010117812 */ /* 0x000fe200078efcff */
[----:B------:R-:W-:Y:S01]  /*1130*/  IMAD.MOV.U32 R16, RZ, RZ, R14 ;  /* 0x000000ffff107224 */ /* 0x000fe200078e000e */
[----:B------:R-:W-:-:S03]  /*1140*/  LOP3.LUT R50, R15, 0x7ff00000, RZ, 0xc0, !PT ;  /* 0x7ff000000f327812 */ /* 0x000fc600078ec0ff */
[----:B------:R-:W-:Y:S01]  /*1150*/  @!P2 LOP3.LUT R48, R15, 0x7ff00000, RZ, 0xc0, !PT ;  /* 0x7ff000000f30a812 */ /* 0x000fe200078ec0ff */
[----:B------:R-:W-:Y:S01]  /*1160*/  @!P2 IMAD.MOV.U32 R56, RZ, RZ, RZ ;  /* 0x000000ffff38a224 */ /* 0x000fe200078e00ff */
[----:B------:R-:W-:Y:S01]  /*1170*/  @!P0 DMUL R16, R14, 8.98846567431157953865e+307 ;  /* 0x7fe000000e108828 */ /* 0x000fe20000000000 */
[C---:B------:R-:W-:Y:S02]  /*1180*/  ISETP.GE.U32.AND P1, PT, R13.reuse, R50, PT ;  /* 0x000000320d00720c */ /* 0x040fe40003f26070 */
[----:B------:R-:W-:Y:S02]  /*1190*/  @!P2 ISETP.GE.U32.AND P3, PT, R13, R48, PT ;  /* 0x000000300d00a20c */ /* 0x000fe40003f66070 */
[----:B------:R-:W-:Y:S01]  /*11a0*/  MOV R48, 0x1ca00000 ;  /* 0x1ca0000000307802 */ /* 0x000fe20000000f00 */
[----:B------:R-:W0:Y:S03]  /*11b0*/  MUFU.RCP64H R55, R17 ;  /* 0x0000001100377308 */ /* 0x000e260000001800 */
[----:B------:R-:W-:-:S02]  /*11c0*/  @!P2 SEL R51, R48, 0x63400000, !P3 ;  /* 0x634000003033a807 */ /* 0x000fc40005800000 */
[----:B------:R-:W-:Y:S02]  /*11d0*/  SEL R49, R48, 0x63400000, !P1 ;  /* 0x6340000030317807 */ /* 0x000fe40004800000 */
[--C-:B------:R-:W-:Y:S02]  /*11e0*/  @!P2 LOP3.LUT R51, R51, 0x80000000, R19.reuse, 0xf8, !PT ;  /* 0x800000003333a812 */ /* 0x100fe400078ef813 */
[----:B------:R-:W-:Y:S02]  /*11f0*/  LOP3.LUT R53, R49, 0x800fffff, R19, 0xf8, !PT ;  /* 0x800fffff31357812 */ /* 0x000fe400078ef813 */
[----:B------:R-:W-:Y:S02]  /*1200*/  @!P2 LOP3.LUT R57, R51, 0x100000, RZ, 0xfc, !PT ;  /* 0x001000003339a812 */ /* 0x000fe400078efcff */
[----:B------:R-:W-:Y:S02]  /*1210*/  MOV R49, R13 ;  /* 0x0000000d00317202 */ /* 0x000fe40000000f00 */
[----:B------:R-:W-:-:S02]  /*1220*/  @!P0 LOP3.LUT R50, R17, 0x7ff00000, RZ, 0xc0, !PT ;  /* 0x7ff0000011328812 */ /* 0x000fc400078ec0ff */
[----:B------:R-:W-:Y:S02]  /*1230*/  @!P2 DFMA R52, R52, 2, -R56 ;  /* 0x400000003434a82b */ /* 0x000fe40000000838 */
[----:B0-----:R-:W-:-:S08]  /*1240*/  DFMA R56, R54, -R16, 1 ;  /* 0x3ff000003638742b */ /* 0x001fd00000000810 */
[----:B------:R-:W-:Y:S01]  /*1250*/  DFMA R56, R56, R56, R56 ;  /* 0x000000383838722b */ /* 0x000fe20000000038 */
[----:B------:R-:W-:-:S05]  /*1260*/  @!P2 LOP3.LUT R49, R53, 0x7ff00000, RZ, 0xc0, !PT ;  /* 0x7ff000003531a812 */ /* 0x000fca00078ec0ff */
[----:B------:R-:W-:Y:S02]  /*1270*/  VIADD R51, R49, 0xffffffff ;  /* 0xffffffff31337836 */ /* 0x000fe40000000000 */
[----:B------:R-:W-:-:S03]  /*1280*/  DFMA R54, R54, R56, R54 ;  /* 0x000000383636722b */ /* 0x000fc60000000036 */
[----:B------:R-:W-:Y:S01]  /*1290*/  ISETP.GT.U32.AND P0, PT, R51, 0x7feffffe, PT ;  /* 0x7feffffe3300780c */ /* 0x000fe20003f04070 */
[----:B------:R-:W-:-:S04]  /*12a0*/  VIADD R51, R50, 0xffffffff ;  /* 0xffffffff32337836 */ /* 0x000fc80000000000 */
[----:B------:R-:W-:Y:S01]  /*12b0*/  DFMA R58, R54, -R16, 1 ;  /* 0x3ff00000363a742b */ /* 0x000fe20000000810 */
[----:B------:R-:W-:-:S07]  /*12c0*/  ISETP.GT.U32.OR P0, PT, R51, 0x7feffffe, P0 ;  /* 0x7feffffe3300780c */ /* 0x000fce0000704470 */
[----:B------:R-:W-:-:S08]  /*12d0*/  DFMA R58, R54, R58, R54 ;  /* 0x0000003a363a722b */ /* 0x000fd00000000036 */
[----:B------:R-:W-:-:S08]  /*12e0*/  DMUL R56, R58, R52 ;  /* 0x000000343a387228 */ /* 0x000fd00000000000 */
[----:B------:R-:W-:-:S08]  /*12f0*/  DFMA R54, R56, -R16, R52 ;  /* 0x800000103836722b */ /* 0x000fd00000000034 */
[----:B------:R-:W-:Y:S01]  /*1300*/  DFMA R54, R58, R54, R56 ;  /* 0x000000363a36722b */ /* 0x000fe20000000038 */
[----:B------:R-:W-:Y:S10]  /*1310*/  @P0 BRA `(.L_x_15) ;  /* 0x0000000000700947 */ /* 0x000ff40003800000 */
[----:B------:R-:W-:-:S04]  /*1320*/  LOP3.LUT R18, R15, 0x7ff00000, RZ, 0xc0, !PT ;  /* 0x7ff000000f127812 */ /* 0x000fc800078ec0ff */
[CC--:B------:R-:W-:Y:S02]  /*1330*/  ISETP.GE.U32.AND P0, PT, R13.reuse, R18.reuse, PT ;  /* 0x000000120d00720c */ /* 0x0c0fe40003f06070 */
[----:B------:R-:W-:Y:S01]  /*1340*/  VIADDMNMX R13, R13, -R18, 0xb9600000, !PT ;  /* 0xb96000000d0d7446 */ /* 0x000fe20007800912 */
[----:B------:R-:W-:Y:S01]  /*1350*/  IMAD.MOV.U32 R18, RZ, RZ, RZ ;  /* 0x000000ffff127224 */ /* 0x000fe200078e00ff */
[----:B------:R-:W-:Y:S02]  /*1360*/  SEL R48, R48, 0x63400000, !P0 ;  /* 0x6340000030307807 */ /* 0x000fe40004000000 */
[----:B------:R-:W-:-:S05]  /*1370*/  VIMNMX R13, PT, PT, R13, 0x46a00000, PT ;  /* 0x46a000000d0d7848 */ /* 0x000fca0003fe0100 */
[----:B------:R-:W-:-:S05]  /*1380*/  IMAD.IADD R13, R13, 0x1, -R48 ;  /* 0x000000010d0d7824 */ /* 0x000fca00078e0a30 */
[----:B------:R-:W-:-:S06]  /*1390*/  IADD3 R19, PT, PT, R13, 0x7fe00000, RZ ;  /* 0x7fe000000d137810 */ /* 0x000fcc0007ffe0ff */
[----:B------:R-:W-:-:S10]  /*13a0*/  DMUL R56, R54, R18 ;  /* 0x0000001236387228 */ /* 0x000fd40000000000 */
[----:B------:R-:W-:-:S13]  /*13b0*/  FSETP.GTU.AND P0, PT, |R57|, 1.469367938527859385e-39, PT ;  /* 0x001000003900780b */ /* 0x000fda0003f0c200 */
[----:B------:R-:W-:Y:S05]  /*13c0*/  @P0 BRA `(.L_x_16) ;  /* 0x0000000000a00947 */ /* 0x000fea0003800000 */
[----:B------:R-:W-:-:S06]  /*13d0*/  DFMA R16, R54, -R16, R52 ;  /* 0x800000103610722b */ /* 0x000fcc0000000034 */
[----:B------:R-:W-:-:S04]  /*13e0*/  IMAD.MOV.U32 R16, RZ, RZ, RZ ;  /* 0x000000ffff107224 */ /* 0x000fc800078e00ff */
[C---:B------:R-:W-:Y:S02]  /*13f0*/  FSETP.NEU.AND P0, PT, R17.reuse, RZ, PT ;  /* 0x000000ff1100720b */ /* 0x040fe40003f0d000 */
[----:B------:R-:W-:-:S04]  /*1400*/  LOP3.LUT R14, R17, 0x80000000, R15, 0x48, !PT ;  /* 0x80000000110e7812 */ /* 0x000fc800078e480f */
[----:B------:R-:W-:-:S07]  /*1410*/  LOP3.LUT R17, R14, R19, RZ, 0xfc, !PT ;  /* 0x000000130e117212 */ /* 0x000fce00078efcff */
[----:B------:R-:W-:Y:S05]  /*1420*/  @!P0 BRA `(.L_x_16) ;  /* 0x0000000000888947 */ /* 0x000fea0003800000 */
[----:B------:R-:W-:Y:S01]  /*1430*/  IMAD.MOV R19, RZ, RZ, -R13 ;  /* 0x000000ffff137224 */ /* 0x000fe200078e0a0d */
[----:B------:R-:W-:Y:S01]  /*1440*/  MOV R18, RZ ;  /* 0x000000ff00127202 */ /* 0x000fe20000000f00 */
[----:B------:R-:W-:Y:S01]  /*1450*/  DMUL.RP R16, R54, R16 ;  /* 0x0000001036107228 */ /* 0x000fe20000008000 */
[----:B------:R-:W-:-:S04]  /*1460*/  IADD3 R13, PT, PT, -R13, -0x43300000, RZ ;  /* 0xbcd000000d0d7810 */ /* 0x000fc80007ffe1ff */
[----:B------:R-:W-:-:S05]  /*1470*/  DFMA R18, R56, -R18, R54 ;  /* 0x800000123812722b */ /* 0x000fca0000000036 */
[----:B------:R-:W-:-:S05]  /*1480*/  LOP3.LUT R14, R17, R14, RZ, 0x3c, !PT ;  /* 0x0000000e110e7212 */ /* 0x000fca00078e3cff */
[----:B------:R-:W-:-:S04]  /*1490*/  FSETP.NEU.AND P0, PT, |R19|, R13, PT ;  /* 0x0000000d1300720b */ /* 0x000fc80003f0d200 */
[----:B------:R-:W-:Y:S02]  /*14a0*/  FSEL R16, R16, R56, !P0 ;  /* 0x0000003810107208 */ /* 0x000fe40004000000 */
[----:B------:R-:W-:-:S03]  /*14b0*/  FSEL R57, R14, R57, !P0 ;  /* 0x000000390e397208 */ /* 0x000fc60004000000 */
[----:B------:R-:W-:Y:S01]  /*14c0*/  IMAD.MOV.U32 R56, RZ, RZ, R16 ;  /* 0x000000ffff387224 */ /* 0x000fe200078e0010 */
[----:B------:R-:W-:Y:S06]  /*14d0*/  BRA `(.L_x_16) ;  /* 0x00000000005c7947 */ /* 0x000fec0003800000 */
.L_x_15:
[----:B------:R-:W-:-:S14]  /*14e0*/  DSETP.NAN.AND P0, PT, R18, R18, PT ;  /* 0x000000121200722a */ /* 0x000fdc0003f08000 */
[----:B------:R-:W-:Y:S05]  /*14f0*/  @P0 BRA `(.L_x_17) ;  /* 0x0000000000480947 */ /* 0x000fea0003800000 */
[----:B------:R-:W-:-:S14]  /*1500*/  DSETP.NAN.AND P0, PT, R14, R14, PT ;  /* 0x0000000e0e00722a */ /* 0x000fdc0003f08000 */
[----:B------:R-:W-:Y:S05]  /*1510*/  @P0 BRA `(.L_x_18) ;  /* 0x0000000000300947 */ /* 0x000fea0003800000 */
[----:B------:R-:W-:Y:S01]  /*1520*/  ISETP.NE.AND P0, PT, R49, R50, PT ;  /* 0x000000323100720c */ /* 0x000fe20003f05270 */
[----:B------:R-:W-:Y:S02]  /*1530*/  IMAD.MOV.U32 R56, RZ, RZ, 0x0 ;  /* 0x00000000ff387424 */ /* 0x000fe400078e00ff */
[----:B------:R-:W-:-:S10]  /*1540*/  IMAD.MOV.U32 R57, RZ, RZ, -0x80000 ;  /* 0xfff80000ff397424 */ /* 0x000fd400078e00ff */
[----:B------:R-:W-:Y:S05]  /*1550*/  @!P0 BRA `(.L_x_16) ;  /* 0x00000000003c8947 */ /* 0x000fea0003800000 */
[----:B------:R-:W-:Y:S02]  /*1560*/  ISETP.NE.AND P0, PT, R49, 0x7ff00000, PT ;  /* 0x7ff000003100780c */ /* 0x000fe40003f05270 */
[----:B------:R-:W-:Y:S02]  /*1570*/  LOP3.LUT R57, R19, 0x80000000, R15, 0x48, !PT ;  /* 0x8000000013397812 */ /* 0x000fe400078e480f */
[----:B------:R-:W-:-:S13]  /*1580*/  ISETP.EQ.OR P0, PT, R50, RZ, !P0 ;  /* 0x000000ff3200720c */ /* 0x000fda0004702670 */
[----:B------:R-:W-:Y:S02]  /*1590*/  @P0 LOP3.LUT R13, R57, 0x7ff00000, RZ, 0xfc, !PT ;  /* 0x7ff00000390d0812 */ /* 0x000fe400078efcff */
[----:B------:R-:W-:Y:S01]  /*15a0*/  @!P0 MOV R56, RZ ;  /* 0x000000ff00388202 */ /* 0x000fe20000000f00 */
[----:B------:R-:W-:Y:S02]  /*15b0*/  @P0 IMAD.MOV.U32 R56, RZ, RZ, RZ ;  /* 0x000000ffff380224 */ /* 0x000fe400078e00ff */
[----:B------:R-:W-:Y:S01]  /*15c0*/  @P0 IMAD.MOV.U32 R57, RZ, RZ, R13 ;  /* 0x000000ffff390224 */ /* 0x000fe200078e000d */
[----:B------:R-:W-:Y:S06]  /*15d0*/  BRA `(.L_x_16) ;  /* 0x00000000001c7947 */ /* 0x000fec0003800000 */
.L_x_18:
[----:B------:R-:W-:Y:S01]  /*15e0*/  LOP3.LUT R13, R15, 0x80000, RZ, 0xfc, !PT ;  /* 0x000800000f0d7812 */ /* 0x000fe200078efcff */
[----:B------:R-:W-:-:S03]  /*15f0*/  IMAD.MOV.U32 R56, RZ, RZ, R14 ;  /* 0x000000ffff387224 */ /* 0x000fc600078e000e */
[----:B------:R-:W-:Y:S01]  /*1600*/  MOV R57, R13 ;  /* 0x0000000d00397202 */ /* 0x000fe20000000f00 */
[----:B------:R-:W-:Y:S06]  /*1610*/  BRA `(.L_x_16) ;  /* 0x00000000000c7947 */ /* 0x000fec0003800000 */
.L_x_17:
[----:B------:R-:W-:Y:S01]  /*1620*/  LOP3.LUT R13, R19, 0x80000, RZ, 0xfc, !PT ;  /* 0x00080000130d7812 */ /* 0x000fe200078efcff */
[----:B------:R-:W-:-:S04]  /*1630*/  IMAD.MOV.U32 R56, RZ, RZ, R18 ;  /* 0x000000ffff387224 */ /* 0x000fc800078e0012 */
[----:B------:R-:W-:-:S07]  /*1640*/  IMAD.MOV.U32 R57, RZ, RZ, R13 ;  /* 0x000000ffff397224 */ /* 0x000fce00078e000d */
.L_x_16:
[----:B------:R-:W-:Y:S05]  /*1650*/  BSYNC.RECONVERGENT B2 ;  /* 0x0000000000027941 */ /* 0x000fea0003800200 */
.L_x_14:
[----:B------:R-:W-:Y:S01]  /*1660*/  IMAD.MOV.U32 R16, RZ, RZ, R0 ;  /* 0x000000ffff107224 */ /* 0x000fe200078e0000 */
[----:B------:R-:W-:Y:S01]  /*1670*/  MOV R15, R57 ;  /* 0x00000039000f7202 */ /* 0x000fe20000000f00 */
[----:B------:R-:W-:Y:S02]  /*1680*/  IMAD.MOV.U32 R17, RZ, RZ, 0x0 ;  /* 0x00000000ff117424 */ /* 0x000fe400078e00ff */
[----:B------:R-:W-:Y:S02]  /*1690*/  IMAD.MOV.U32 R14, RZ, RZ, R56 ;  /* 0x000000ffff0e7224 */ /* 0x000fe400078e0038 */
[----:B------:R-:W-:Y:S05]  /*16a0*/  RET.REL.NODEC R16 `(_Z15velocity_updatePdS_S_dd) ;  /* 0xffffffe810547950 */ /* 0x000fea0003c3ffff */
.L_x_19:
[----:B------:R-:W-:-:S00]  /*16b0*/  BRA `(.L_x_19) ;  /* 0xfffffffc00fc7947 */ /* 0x000fc0000383ffff */
[----:B------:R-:W-:-:S00]  /*16c0*/  NOP ;  /* 0x0000000000007918 */ /* 0x000fc00000000000 */
        /* <DEDUP_REMOVED lines=11> */
.L_x_49:


//--------------------- .text._Z22solve_pressure_poissonPdS_S_dd --------------------------
	.section	.text._Z22solve_pressure_poissonPdS_S_dd,"ax",@progbits
	.align	128
        .global         _Z22solve_pressure_poissonPdS_S_dd
        .type           _Z22solve_pressure_poissonPdS_S_dd,@function
        .size           _Z22solve_pressure_poissonPdS_S_dd,(.L_x_50 - _Z22solve_pressure_poissonPdS_S_dd)
        .other          _Z22solve_pressure_poissonPdS_S_dd,@"STO_CUDA_ENTRY STV_DEFAULT"
_Z22solve_pressure_poissonPdS_S_dd:
.text._Z22solve_pressure_poissonPdS_S_dd:
[----:B------:R-:W-:Y:S01]  /*0000*/  LDC R1, c[0x0][0x37c] ;  /* 0x0000df00ff017b82 */ /* 0x000fe20000000800 */
[----:B------:R-:W0:Y:S07]  /*0010*/  S2R R18, SR_TID.X ;  /* 0x0000000000127919 */ /* 0x000e2e0000002100 */
[----:B------:R-:W1:Y:S01]  /*0020*/  LDC R5, c[0x0][0x364] ;  /* 0x0000d900ff057b82 */ /* 0x000e620000000800 */
[----:B------:R-:W2:Y:S01]  /*0030*/  LDCU.64 UR6, c[0x0][0x388] ;  /* 0x00007100ff0677ac */ /* 0x000ea20008000a00 */
[----:B------:R-:W3:Y:S06]  /*0040*/  S2R R0, SR_TID.Y ;  /* 0x0000000000007919 */ /* 0x000eec0000002200 */
[----:B------:R-:W0:Y:S08]  /*0050*/  S2UR UR5, SR_CTAID.X ;  /* 0x00000000000579c3 */ /* 0x000e300000002500 */
[----:B------:R-:W0:Y:S08]  /*0060*/  LDC R25, c[0x0][0x360] ;  /* 0x0000d800ff197b82 */ /* 0x000e300000000800 */
[----:B------:R-:W1:Y:S01]  /*0070*/  S2UR UR4, SR_CTAID.Y ;  /* 0x00000000000479c3 */ /* 0x000e620000002600 */
[----:B0-----:R-:W-:-:S05]  /*0080*/  IMAD R25, R25, UR5, R18 ;  /* 0x0000000519197c24 */ /* 0x001fca000f8e0212 */
[----:B------:R-:W-:Y:S02]  /*0090*/  ISETP.GE.AND P1, PT, R25, 0x1, PT ;  /* 0x000000011900780c */ /* 0x000fe40003f26270 */
[----:B------:R-:W-:Y:S01]  /*00a0*/  SHF.R.S32.HI R9, RZ, 0x1f, R25 ;  /* 0x0000001fff097819 */ /* 0x000fe20000011419 */
[----:B-1----:R-:W-:Y:S01]  /*00b0*/  IMAD R5, R5, UR4, RZ ;  /* 0x0000000405057c24 */ /* 0x002fe2000f8e02ff */
[----:B------:R-:W-:Y:S01]  /*00c0*/  ISETP.NE.OR P1, PT, R18, RZ, !P1 ;  /* 0x000000ff1200720c */ /* 0x000fe20004f25670 */
[----:B------:R-:W0:Y:S01]  /*00d0*/  LDCU.64 UR4, c[0x0][0x358] ;  /* 0x00006b00ff0477ac */ /* 0x000e220008000a00 */
[----:B------:R-:W-:Y:S01]  /*00e0*/  ISETP.GE.AND P0, PT, R25, 0x20, PT ;  /* 0x000000201900780c */ /* 0x000fe20003f06270 */
[----:B---3--:R-:W-:-:S04]  /*00f0*/  IMAD.IADD R7, R5, 0x1, R0 ;  /* 0x0000000105077824 */ /* 0x008fc800078e0200 */
[C---:B------:R-:W-:Y:S01]  /*0100*/  IMAD.SHL.U32 R6, R7.reuse, 0x20, RZ ;  /* 0x0000002007067824 */ /* 0x040fe200078e00ff */
[C---:B------:R-:W-:Y:S02]  /*0110*/  ISETP.NE.AND P2, PT, R7.reuse, RZ, PT ;  /* 0x000000ff0700720c */ /* 0x040fe40003f45270 */
[----:B------:R-:W-:Y:S02]  /*0120*/  ISETP.GT.U32.AND P4, PT, R7, 0x1e, PT ;  /* 0x0000001e0700780c */ /* 0x000fe40003f84070 */
[C---:B------:R-:W-:Y:S01]  /*0130*/  ISETP.NE.OR P2, PT, R0.reuse, RZ, !P2 ;  /* 0x000000ff0000720c */ /* 0x040fe20005745670 */
[----:B------:R-:W1:Y:S01]  /*0140*/  @!P1 LDC.64 R2, c[0x0][0x388] ;  /* 0x0000e200ff029b82 */ /* 0x000e620000000a00 */
[C---:B------:R-:W-:Y:S01]  /*0150*/  IADD3 R4, P3, PT, R25.reuse, R6, RZ ;  /* 0x0000000619047210 */ /* 0x040fe20007f7e0ff */
[----:B------:R-:W-:Y:S01]  /*0160*/  @!P1 IMAD.IADD R15, R25, 0x1, R6 ;  /* 0x00000001190f9824 */ /* 0x000fe200078e0206 */
[----:B------:R-:W-:Y:S02]  /*0170*/  ISETP.LT.U32.AND P0, PT, R7, 0x20, !P0 ;  /* 0x000000200700780c */ /* 0x000fe40004701070 */
[----:B------:R-:W-:Y:S01]  /*0180*/  ISETP.NE.OR P4, PT, R0, 0xf, P4 ;  /* 0x0000000f0000780c */ /* 0x000fe20002785670 */
[----:B------:R-:W-:Y:S01]  /*0190*/  IMAD.X R11, RZ, RZ, R9, P3 ;  /* 0x000000ffff0b7224 */ /* 0x000fe200018e0609 */
[----:B------:R-:W-:-:S04]  /*01a0*/  ISETP.GT.AND P3, PT, R25, 0x1e, PT ;  /* 0x0000001e1900780c */ /* 0x000fc80003f64270 */
[----:B------:R-:W-:Y:S02]  /*01b0*/  ISETP.NE.OR P3, PT, R18, 0xf, P3 ;  /* 0x0000000f1200780c */ /* 0x000fe40001f65670 */
[----:B------:R-:W-:Y:S02]  /*01c0*/  @!P2 LEA R8, R5, 0xffffffe0, 0x5 ;  /* 0xffffffe00508a811 */ /* 0x000fe400078e28ff */
[C---:B------:R-:W-:Y:S01]  /*01d0*/  SHF.L.U64.HI R5, R4.reuse, 0x3, R11 ;  /* 0x0000000304057819 */ /* 0x040fe2000001020b */
[----:B------:R-:W-:Y:S01]  /*01e0*/  IMAD.SHL.U32 R4, R4, 0x8, RZ ;  /* 0x0000000804047824 */ /* 0x000fe200078e00ff */
[----:B------:R-:W-:-:S04]  /*01f0*/  @!P2 IADD3 R11, P5, PT, R25, R8, RZ ;  /* 0x00000008190ba210 */ /* 0x000fc80007fbe0ff */
[----:B--2---:R-:W-:Y:S01]  /*0200*/  IADD3 R8, P6, PT, R4, UR6, RZ ;  /* 0x0000000604087c10 */ /* 0x004fe2000ffde0ff */
[----:B------:R-:W-:Y:S01]  /*0210*/  @!P2 IMAD.X R12, RZ, RZ, R9, P5 ;  /* 0x000000ffff0ca224 */ /* 0x000fe200028e0609 */
[----:B------:R-:W-:Y:S01]  /*0220*/  @!P2 LEA R10, P5, R11, UR6, 0x3 ;  /* 0x000000060b0aac11 */ /* 0x000fe2000f8a18ff */
[----:B-1----:R-:W-:Y:S01]  /*0230*/  @!P1 IMAD.WIDE.U32 R14, R15, 0x8, R2 ;  /* 0x000000080f0e9825 */ /* 0x002fe200078e0002 */
[----:B------:R-:W-:Y:S02]  /*0240*/  IADD3.X R9, PT, PT, R5, UR7, RZ, P6, !PT ;  /* 0x0000000705097c10 */ /* 0x000fe4000b7fe4ff */
[----:B------:R-:W-:-:S03]  /*0250*/  @!P2 LEA.HI.X R11, R11, UR7, R12, 0x3, P5 ;  /* 0x000000070b0bac11 */ /* 0x000fc6000a8f1c0c */
[----:B0-----:R-:W2:Y:S04]  /*0260*/  @P0 LDG.E.64 R2, desc[UR4][R8.64] ;  /* 0x0000000408020981 */ /* 0x001ea8000c1e1b00 */
[----:B------:R-:W3:Y:S04]  /*0270*/  @!P2 LDG.E.64 R10, desc[UR4][R10.64] ;  /* 0x000000040a0aa981 */ /* 0x000ee8000c1e1b00 */
[----:B------:R-:W4:Y:S04]  /*0280*/  @!P4 LDG.E.64 R12, desc[UR4][R8.64+0x100] ;  /* 0x00010004080cc981 */ /* 0x000f28000c1e1b00 */
[----:B------:R-:W5:Y:S04]  /*0290*/  @!P1 LDG.E.64 R14, desc[UR4][R14.64+-0x8] ;  /* 0xfffff8040e0e9981 */ /* 0x000f68000c1e1b00 */
[----:B------:R0:W5:Y:S01]  /*02a0*/  @!P3 LDG.E.64 R16, desc[UR4][R8.64+0x8] ;  /* 0x000008040810b981 */ /* 0x000162000c1e1b00 */
[----:B------:R-:W-:Y:S01]  /*02b0*/  MOV R19, 0x400 ;  /* 0x0000040000137802 */ /* 0x000fe20000000f00 */
[----:B------:R-:W-:Y:S01]  /*02c0*/  BSSY.RECONVERGENT B0, `(.L_x_20) ;  /* 0x0000056000007945 */ /* 0x000fe20003800200 */
[----:B------:R-:W1:Y:S01]  /*02d0*/  S2R R20, SR_CgaCtaId ;  /* 0x0000000000147919 */ /* 0x000e620000008800 */
[----:B0-----:R-:W-:-:S05]  /*02e0*/  VIADD R8, R25, 0xffffffff ;  /* 0xffffffff19087836 */ /* 0x001fca0000000000 */
[----:B------:R-:W-:Y:S02]  /*02f0*/  VIADDMNMX.U32 R8, R7, 0xffffffff, R8, !PT ;  /* 0xffffffff07087846 */ /* 0x000fe40007800008 */
[----:B-1----:R-:W-:-:S05]  /*0300*/  LEA R19, R20, R19, 0x18 ;  /* 0x0000001314137211 */ /* 0x002fca00078ec0ff */
[--C-:B------:R-:W-:Y:S02]  /*0310*/  IMAD R21, R0, 0x90, R19.reuse ;  /* 0x0000009000157824 */ /* 0x100fe400078e0213 */
[C---:B------:R-:W-:Y:S02]  /*0320*/  IMAD R19, R18.reuse, 0x8, R19 ;  /* 0x0000000812137824 */ /* 0x040fe400078e0213 */
[----:B------:R-:W-:-:S05]  /*0330*/  IMAD R0, R18, 0x8, R21 ;  /* 0x0000000812007824 */ /* 0x000fca00078e0215 */
[----:B--2---:R0:W-:Y:S04]  /*0340*/  @P0 STS.64 [R0+0x98], R2 ;  /* 0x0000980200000388 */ /* 0x0041e80000000a00 */
[----:B---3--:R0:W-:Y:S04]  /*0350*/  @!P2 STS.64 [R19+0x8], R10 ;  /* 0x0000080a1300a388 */ /* 0x0081e80000000a00 */
[----:B----4-:R0:W-:Y:S04]  /*0360*/  @!P4 STS.64 [R19+0x998], R12 ;  /* 0x0009980c1300c388 */ /* 0x0101e80000000a00 */
[----:B-----5:R0:W-:Y:S01]  /*0370*/  @!P1 STS.64 [R21+0x90], R14 ;  /* 0x0000900e15009388 */ /* 0x0201e20000000a00 */
[----:B------:R-:W-:-:S03]  /*0380*/  ISETP.GT.U32.AND P1, PT, R8, 0x1d, PT ;  /* 0x0000001d0800780c */ /* 0x000fc60003f24070 */
[----:B------:R0:W-:Y:S01]  /*0390*/  @!P3 STS.64 [R21+0x118], R16 ;  /* 0x000118101500b388 */ /* 0x0001e20000000a00 */
[----:B------:R-:W-:Y:S09]  /*03a0*/  BAR.SYNC.DEFER_BLOCKING 0x0 ;  /* 0x0000000000007b1d */ /* 0x000ff20000010000 */
[----:B------:R-:W-:Y:S05]  /*03b0*/  @P1 BRA `(.L_x_21) ;  /* 0x0000000400181947 */ /* 0x000fea0003800000 */
[----:B0-----:R-:W0:Y:S01]  /*03c0*/  LDC.64 R12, c[0x0][0x398] ;  /* 0x0000e600ff0c7b82 */ /* 0x001e220000000a00 */
[----:B------:R-:W-:Y:S01]  /*03d0*/  LDS.64 R14, [R0+0x128] ;  /* 0x00012800000e7984 */ /* 0x000fe20000000a00 */
[----:B------:R-:W-:Y:S01]  /*03e0*/  IMAD.MOV.U32 R16, RZ, RZ, 0x1 ;  /* 0x00000001ff107424 */ /* 0x000fe200078e00ff */
[----:B------:R-:W-:Y:S02]  /*03f0*/  BSSY.RECONVERGENT B1, `(.L_x_22) ;  /* 0x0000023000017945 */ /* 0x000fe40003800200 */
[----:B------:R-:W1:Y:S03]  /*0400*/  LDS.64 R10, [R0+0x8] ;  /* 0x00000800000a7984 */ /* 0x000e660000000a00 */
[----:B------:R-:W2:Y:S01]  /*0410*/  LDC.64 R2, c[0x0][0x3a0] ;  /* 0x0000e800ff027b82 */ /* 0x000ea20000000a00 */
[----:B------:R-:W-:Y:S04]  /*0420*/  LDS.64 R22, [R0+0xa0] ;  /* 0x0000a00000167984 */ /* 0x000fe80000000a00 */
[----:B------:R-:W3:Y:S01]  /*0430*/  LDS.64 R20, [R0+0x90] ;  /* 0x0000900000147984 */ /* 0x000ee20000000a00 */
[----:B0-----:R-:W-:-:S08]  /*0440*/  DMUL R30, R12, R12 ;  /* 0x0000000c0c1e7228 */ /* 0x001fd00000000000 */
[----:B--2---:R-:W-:-:S08]  /*0450*/  DFMA R8, R2, R2, R30 ;  /* 0x000000020208722b */ /* 0x004fd0000000001e */
[----:B------:R-:W-:Y:S02]  /*0460*/  DADD R8, R8, R8 ;  /* 0x0000000008087229 */ /* 0x000fe40000000008 */
[----:B-1----:R-:W-:-:S04]  /*0470*/  DADD R10, R14, R10 ;  /* 0x000000000e0a7229 */ /* 0x002fc8000000000a */
[----:B------:R-:W0:Y:S04]  /*0480*/  MUFU.RCP64H R17, R9 ;  /* 0x0000000900117308 */ /* 0x000e280000001800 */
[----:B------:R-:W-:Y:S02]  /*0490*/  DMUL R10, R10, R12 ;  /* 0x0000000c0a0a7228 */ /* 0x000fe40000000000 */
[----:B---3--:R-:W-:-:S06]  /*04a0*/  DADD R20, R22, R20 ;  /* 0x0000000016147229 */ /* 0x008fcc0000000014 */
[----:B------:R-:W-:Y:S02]  /*04b0*/  DMUL R10, R10, R12 ;  /* 0x0000000c0a0a7228 */ /* 0x000fe40000000000 */
[----:B0-----:R-:W-:Y:S02]  /*04c0*/  DFMA R18, -R8, R16, 1 ;  /* 0x3ff000000812742b */ /* 0x001fe40000000110 */
[----:B------:R-:W-:-:S06]  /*04d0*/  DMUL R20, R20, R2 ;  /* 0x0000000214147228 */ /* 0x000fcc0000000000 */
[----:B------:R-:W-:Y:S02]  /*04e0*/  DFMA R18, R18, R18, R18 ;  /* 0x000000121212722b */ /* 0x000fe40000000012 */
[----:B------:R-:W-:-:S06]  /*04f0*/  DFMA R20, R20, R2, R10 ;  /* 0x000000021414722b */ /* 0x000fcc000000000a */
[----:B------:R-:W-:-:S04]  /*0500*/  DFMA R18, R16, R18, R16 ;  /* 0x000000121012722b */ /* 0x000fc80000000010 */
[----:B------:R-:W-:-:S04]  /*0510*/  FSETP.GEU.AND P2, PT, |R21|, 6.5827683646048100446e-37, PT ;  /* 0x036000001500780b */ /* 0x000fc80003f4e200 */
[----:B------:R-:W-:-:S08]  /*0520*/  DFMA R12, -R8, R18, 1 ;  /* 0x3ff00000080c742b */ /* 0x000fd00000000112 */
[----:B------:R-:W-:-:S08]  /*0530*/  DFMA R12, R18, R12, R18 ;  /* 0x0000000c120c722b */ /* 0x000fd00000000012 */
[----:B------:R-:W-:-:S08]  /*0540*/  DMUL R2, R20, R12 ;  /* 0x0000000c14027228 */ /* 0x000fd00000000000 */
[----:B------:R-:W-:-:S08]  /*0550*/  DFMA R10, -R8, R2, R20 ;  /* 0x00000002080a722b */ /* 0x000fd00000000114 */
[----:B------:R-:W-:-:S10]  /*0560*/  DFMA R2, R12, R10, R2 ;  /* 0x0000000a0c02722b */ /* 0x000fd40000000002 */
[----:B------:R-:W-:-:S05]  /*0570*/  FFMA R10, RZ, R9, R3 ;  /* 0x00000009ff0a7223 */ /* 0x000fca0000000003 */
[----:B------:R-:W-:-:S13]  /*0580*/  FSETP.GT.AND P1, PT, |R10|, 1.469367938527859385e-39, PT ;  /* 0x001000000a00780b */ /* 0x000fda0003f24200 */
[----:B------:R-:W-:Y:S05]  /*0590*/  @P1 BRA P2, `(.L_x_23) ;  /* 0x0000000000201947 */ /* 0x000fea0001000000 */
[----:B------:R-:W-:Y:S01]  /*05a0*/  IMAD.MOV.U32 R10, RZ, RZ, R20 ;  /* 0x000000ffff0a7224 */ /* 0x000fe200078e0014 */
[----:B------:R-:W-:Y:S01]  /*05b0*/  MOV R24, 0x600 ;  /* 0x0000060000187802 */ /* 0x000fe20000000f00 */
[----:B------:R-:W-:Y:S02]  /*05c0*/  IMAD.MOV.U32 R11, RZ, RZ, R21 ;  /* 0x000000ffff0b7224 */ /* 0x000fe400078e0015 */
[----:B------:R-:W-:Y:S02]  /*05d0*/  IMAD.MOV.U32 R14, RZ, RZ, R8 ;  /* 0x000000ffff0e7224 */ /* 0x000fe400078e0008 */
[----:B------:R-:W-:-:S07]  /*05e0*/  IMAD.MOV.U32 R15, RZ, RZ, R9 ;  /* 0x000000ffff0f7224 */ /* 0x000fce00078e0009 */
[----:B------:R-:W-:Y:S05]  /*05f0*/  CALL.REL.NOINC `($__internal_1_$__cuda_sm20_div_rn_f64_full) ;  /* 0x0000000000dc7944 */ /* 0x000fea0003c00000 */
[----:B------:R-:W-:Y:S02]  /*0600*/  IMAD.MOV.U32 R2, RZ, RZ, R18 ;  /* 0x000000ffff027224 */ /* 0x000fe400078e0012 */
[----:B------:R-:W-:-:S07]  /*0610*/  IMAD.MOV.U32 R3, RZ, RZ, R19 ;  /* 0x000000ffff037224 */ /* 0x000fce00078e0013 */
.L_x_23:
[----:B------:R-:W-:Y:S05]  /*0620*/  BSYNC.RECONVERGENT B1 ;  /* 0x0000000000017941 */ /* 0x000fea0003800200 */
.L_x_22:
[----:B------:R-:W0:Y:S01]  /*0630*/  MUFU.RCP64H R11, R9 ;  /* 0x00000009000b7308 */ /* 0x000e220000001800 */
[----:B------:R-:W-:Y:S01]  /*0640*/  IMAD.MOV.U32 R10, RZ, RZ, 0x1 ;  /* 0x00000001ff0a7424 */ /* 0x000fe200078e00ff */
[----:B------:R-:W1:Y:S05]  /*0650*/  LDCU.64 UR6, c[0x0][0x3a0] ;  /* 0x00007400ff0677ac */ /* 0x000e6a0008000a00 */
[----:B0-----:R-:W-:-:S08]  /*0660*/  DFMA R12, -R8, R10, 1 ;  /* 0x3ff00000080c742b */ /* 0x001fd0000000010a */
[----:B------:R-:W-:-:S08]  /*0670*/  DFMA R12, R12, R12, R12 ;  /* 0x0000000c0c0c722b */ /* 0x000fd0000000000c */
[----:B------:R-:W-:Y:S02]  /*0680*/  DFMA R10, R10, R12, R10 ;  /* 0x0000000c0a0a722b */ /* 0x000fe4000000000a */
[----:B-1----:R-:W-:-:S06]  /*0690*/  DMUL R12, R30, UR6 ;  /* 0x000000061e0c7c28 */ /* 0x002fcc0008000000 */
[----:B------:R-:W-:Y:S02]  /*06a0*/  DFMA R14, -R8, R10, 1 ;  /* 0x3ff00000080e742b */ /* 0x000fe4000000010a */
[----:B------:R-:W-:-:S06]  /*06b0*/  DMUL R12, R12, UR6 ;  /* 0x000000060c0c7c28 */ /* 0x000fcc0008000000 */
[----:B------:R-:W-:-:S04]  /*06c0*/  DFMA R16, R10, R14, R10 ;  /* 0x0000000e0a10722b */ /* 0x000fc8000000000a */
[----:B------:R-:W-:-:S04]  /*06d0*/  FSETP.GEU.AND P2, PT, |R13|, 6.5827683646048100446e-37, PT ;  /* 0x036000000d00780b */ /* 0x000fc80003f4e200 */
        /* <DEDUP_REMOVED lines=14> */
.L_x_24:
[----:B------:R-:W0:Y:S01]  /*07c0*/  LDC.64 R8, c[0x0][0x390] ;  /* 0x0000e400ff087b82 */ /* 0x000e220000000a00 */
[----:B------:R-:W-:-:S04]  /*07d0*/  IMAD.IADD R13, R25, 0x1, R6 ;  /* 0x00000001190d7824 */ /* 0x000fc800078e0206 */
[----:B0-----:R-:W-:-:S06]  /*07e0*/  IMAD.WIDE.U32 R8, R13, 0x8, R8 ;  /* 0x000000080d087825 */ /* 0x001fcc00078e0008 */
[----:B------:R-:W2:Y:S02]  /*07f0*/  LDG.E.64 R8, desc[UR4][R8.64] ;  /* 0x0000000408087981 */ /* 0x000ea4000c1e1b00 */
[----:B--2---:R-:W-:-:S07]  /*0800*/  DFMA R2, R8, -R10, R2 ;  /* 0x8000000a0802722b */ /* 0x004fce0000000002 */
[----:B------:R1:W-:Y:S04]  /*0810*/  STS.64 [R0+0x98], R2 ;  /* 0x0000980200007388 */ /* 0x0003e80000000a00 */
.L_x_21:
[----:B------:R-:W-:Y:S05]  /*0820*/  BSYNC.RECONVERGENT B0 ;  /* 0x0000000000007941 */ /* 0x000fea0003800200 */
.L_x_20:
[----:B------:R-:W-:Y:S01]  /*0830*/  BAR.SYNC.DEFER_BLOCKING 0x0 ;  /* 0x0000000000007b1d */ /* 0x000fe20000010000 */
[----:B------:R-:W-:Y:S02]  /*0840*/  ISETP.NE.AND P1, PT, R25, 0x1f, PT ;  /* 0x0000001f1900780c */ /* 0x000fe40003f25270 */
[----:B------:R-:W-:Y:S02]  /*0850*/  ISETP.NE.AND P2, PT, R7, RZ, PT ;  /* 0x000000ff0700720c */ /* 0x000fe40003f45270 */
[----:B------:R-:W-:Y:S02]  /*0860*/  ISETP.NE.AND P3, PT, R25, RZ, PT ;  /* 0x000000ff1900720c */ /* 0x000fe40003f65270 */
[----:B------:R-:W-:-:S07]  /*0870*/  ISETP.NE.AND P4, PT, R7, 0x1f, PT ;  /* 0x0000001f0700780c */ /* 0x000fce0003f85270 */
[----:B01----:R-:W0:Y:S04]  /*0880*/  @!P1 LDS.64 R2, [R0+0x90] ;  /* 0x0000900000029984 */ /* 0x003e280000000a00 */
[----:B------:R-:W1:Y:S04]  /*0890*/  @!P2 LDS.64 R8, [R0+0x128] ;  /* 0x000128000008a984 */ /* 0x000e680000000a00 */
[----:B------:R-:W2:Y:S04]  /*08a0*/  @!P3 LDS.64 R10, [R0+0xa0] ;  /* 0x0000a000000ab984 */ /* 0x000ea80000000a00 */
[----:B0-----:R0:W-:Y:S04]  /*08b0*/  @!P1 STS.64 [R0+0x98], R2 ;  /* 0x0000980200009388 */ /* 0x0011e80000000a00 */
[----:B-1----:R0:W-:Y:S04]  /*08c0*/  @!P2 STS.64 [R0+0x98], R8 ;  /* 0x000098080000a388 */ /* 0x0021e80000000a00 */
[----:B--2---:R0:W-:Y:S04]  /*08d0*/  @!P3 STS.64 [R0+0x98], R10 ;  /* 0x0000980a0000b388 */ /* 0x0041e80000000a00 */
[----:B------:R0:W-:Y:S01]  /*08e0*/  @!P4 STS.64 [R0+0x98], RZ ;  /* 0x000098ff0000c388 */ /* 0x0001e20000000a00 */
[----:B------:R-:W-:Y:S06]  /*08f0*/  BAR.SYNC.DEFER_BLOCKING 0x0 ;  /* 0x0000000000007b1d */ /* 0x000fec0000010000 */
[----:B------:R-:W-:Y:S05]  /*0900*/  @!P0 EXIT ;  /* 0x000000000000894d */ /* 0x000fea0003800000 */
[----:B0-----:R-:W0:Y:S01]  /*0910*/  LDS.64 R2, [R0+0x98] ;  /* 0x0000980000027984 */ /* 0x001e220000000a00 */
[----:B------:R-:W1:Y:S02]  /*0920*/  LDCU.64 UR6, c[0x0][0x380] ;  /* 0x00007000ff0677ac */ /* 0x000e640008000a00 */
[----:B-1----:R-:W-:-:S04]  /*0930*/  IADD3 R4, P0, PT, R4, UR6, RZ ;  /* 0x0000000604047c10 */ /* 0x002fc8000ff1e0ff */
[----:B------:R-:W-:-:S05]  /*0940*/  IADD3.X R5, PT, PT, R5, UR7, RZ, P0, !PT ;  /* 0x0000000705057c10 */ /* 0x000fca00087fe4ff */
[----:B0-----:R-:W-:Y:S01]  /*0950*/  STG.E.64 desc[UR4][R4.64], R2 ;  /* 0x0000000204007986 */ /* 0x001fe2000c101b04 */
[----:B------:R-:W-:Y:S05]  /*0960*/  EXIT ;  /* 0x000000000000794d */ /* 0x000fea0003800000 */
        .weak           $__internal_1_$__cuda_sm20_div_rn_f64_full
        .type           $__internal_1_$__cuda_sm20_div_rn_f64_full,@function
        .size           $__internal_1_$__cuda_sm20_div_rn_f64_full,(.L_x_50 - $__internal_1_$__cuda_sm20_div_rn_f64_full)
$__internal_1_$__cuda_sm20_div_rn_f64_full:
[----:B------:R-:W-:Y:S01]  /*0970*/  FSETP.GEU.AND P3, PT, |R11|, 1.469367938527859385e-39, PT ;  /* 0x001000000b00780b */ /* 0x000fe20003f6e200 */
[----:B------:R-:W-:Y:S01]  /*0980*/  IMAD.MOV.U32 R27, RZ, RZ, 0x1ca00000 ;  /* 0x1ca00000ff1b7424 */ /* 0x000fe200078e00ff */
[C---:B------:R-:W-:Y:S01]  /*0990*/  FSETP.GEU.AND P1, PT, |R15|.reuse, 1.469367938527859385e-39, PT ;  /* 0x001000000f00780b */ /* 0x040fe20003f2e200 */
[----:B------:R-:W-:Y:S01]  /*09a0*/  IMAD.MOV.U32 R16, RZ, RZ, R10 ;  /* 0x000000ffff107224 */ /* 0x000fe200078e000a */
[----:B------:R-:W-:Y:S01]  /*09b0*/  LOP3.LUT R12, R15, 0x800fffff, RZ, 0xc0, !PT ;  /* 0x800fffff0f0c7812 */ /* 0x000fe200078ec0ff */
[----:B------:R-:W-:Y:S01]  /*09c0*/  IMAD.MOV.U32 R18, RZ, RZ, 0x1 ;  /* 0x00000001ff127424 */ /* 0x000fe200078e00ff */
[----:B------:R-:W-:Y:S01]  /*09d0*/  LOP3.LUT R26, R11, 0x7ff00000, RZ, 0xc0, !PT ;  /* 0x7ff000000b1a7812 */ /* 0x000fe200078ec0ff */
[----:B------:R-:W-:Y:S01]  /*09e0*/  BSSY.RECONVERGENT B2, `(.L_x_25) ;  /* 0x0000050000027945 */ /* 0x000fe20003800200 */
        /* <DEDUP_REMOVED lines=8> */
[C---:B------:R-:W-:Y:S01]  /*0a70*/  SEL R17, R27.reuse, 0x63400000, !P2 ;  /* 0x634000001b117807 */ /* 0x040fe20005000000 */
[----:B------:R-:W0:Y:S01]  /*0a80*/  MUFU.RCP64H R19, R13 ;  /* 0x0000000d00137308 */ /* 0x000e220000001800 */
[----:B------:R-:W-:Y:S02]  /*0a90*/  @!P3 SEL R21, R27, 0x63400000, !P4 ;  /* 0x634000001b15b807 */ /* 0x000fe40006000000 */
[----:B------:R-:W-:-:S02]  /*0aa0*/  LOP3.LUT R17, R17, 0x800fffff, R11, 0xf8, !PT ;  /* 0x800fffff11117812 */ /* 0x000fc400078ef80b */
[----:B------:R-:W-:Y:S02]  /*0ab0*/  @!P3 LOP3.LUT R21, R21, 0x80000000, R11, 0xf8, !PT ;  /* 0x800000001515b812 */ /* 0x000fe400078ef80b */
[----:B------:R-:W-:Y:S02]  /*0ac0*/  @!P1 LOP3.LUT R29, R13, 0x7ff00000, RZ, 0xc0, !PT ;  /* 0x7ff000000d1d9812 */ /* 0x000fe400078ec0ff */
[----:B------:R-:W-:-:S06]  /*0ad0*/  @!P3 LOP3.LUT R21, R21, 0x100000, RZ, 0xfc, !PT ;  /* 0x001000001515b812 */ /* 0x000fcc00078efcff */
[----:B------:R-:W-:Y:S02]  /*0ae0*/  @!P3 DFMA R16, R16, 2, -R20 ;  /* 0x400000001010b82b */ /* 0x000fe40000000814 */
[----:B0-----:R-:W-:-:S08]  /*0af0*/  DFMA R20, R18, -R12, 1 ;  /* 0x3ff000001214742b */ /* 0x001fd0000000080c */
[----:B------:R-:W-:-:S08]  /*0b00*/  DFMA R20, R20, R20, R20 ;  /* 0x000000141414722b */ /* 0x000fd00000000014 */
[----:B------:R-:W-:-:S08]  /*0b10*/  DFMA R20, R18, R20, R18 ;  /* 0x000000141214722b */ /* 0x000fd00000000012 */
[----:B------:R-:W-:-:S08]  /*0b20*/  DFMA R18, R20, -R12, 1 ;  /* 0x3ff000001412742b */ /* 0x000fd0000000080c */
[----:B------:R-:W-:-:S08]  /*0b30*/  DFMA R18, R20, R18, R20 ;  /* 0x000000121412722b */ /* 0x000fd00000000014 */
[----:B------:R-:W-:-:S08]  /*0b40*/  DMUL R20, R18, R16 ;  /* 0x0000001012147228 */ /* 0x000fd00000000000 */
[----:B------:R-:W-:-:S08]  /*0b50*/  DFMA R22, R20, -R12, R16 ;  /* 0x8000000c1416722b */ /* 0x000fd00000000010 */
[----:B------:R-:W-:Y:S01]  /*0b60*/  DFMA R22, R18, R22, R20 ;  /* 0x000000161216722b */ /* 0x000fe20000000014 */
[----:B------:R-:W-:Y:S01]  /*0b70*/  IMAD.MOV.U32 R20, RZ, RZ, R26 ;  /* 0x000000ffff147224 */ /* 0x000fe200078e001a */
[----:B------:R-:W-:-:S05]  /*0b80*/  @!P3 LOP3.LUT R20, R17, 0x7ff00000, RZ, 0xc0, !PT ;  /* 0x7ff000001114b812 */ /* 0x000fca00078ec0ff */
[----:B------:R-:W-:-:S05]  /*0b90*/  VIADD R18, R20, 0xffffffff ;  /* 0xffffffff14127836 */ /* 0x000fca0000000000 */
[----:B------:R-:W-:Y:S01]  /*0ba0*/  ISETP.GT.U32.AND P1, PT, R18, 0x7feffffe, PT ;  /* 0x7feffffe1200780c */ /* 0x000fe20003f24070 */
[----:B------:R-:W-:-:S05]  /*0bb0*/  VIADD R18, R29, 0xffffffff ;  /* 0xffffffff1d127836 */ /* 0x000fca0000000000 */
[----:B------:R-:W-:-:S13]  /*0bc0*/  ISETP.GT.U32.OR P1, PT, R18, 0x7feffffe, P1 ;  /* 0x7feffffe1200780c */ /* 0x000fda0000f24470 */
[----:B------:R-:W-:Y:S05]  /*0bd0*/  @P1 BRA `(.L_x_26) ;  /* 0x00000000006c1947 */ /* 0x000fea0003800000 */
[----:B------:R-:W-:-:S04]  /*0be0*/  LOP3.LUT R11, R15, 0x7ff00000, RZ, 0xc0, !PT ;  /* 0x7ff000000f0b7812 */ /* 0x000fc800078ec0ff */
[CC--:B------:R-:W-:Y:S02]  /*0bf0*/  VIADDMNMX R10, R26.reuse, -R11.reuse, 0xb9600000, !PT ;  /* 0xb96000001a0a7446 */ /* 0x0c0fe4000780090b */
[----:B------:R-:W-:Y:S02]  /*0c00*/  ISETP.GE.U32.AND P1, PT, R26, R11, PT ;  /* 0x0000000b1a00720c */ /* 0x000fe40003f26070 */
[----:B------:R-:W-:Y:S02]  /*0c10*/  VIMNMX R10, PT, PT, R10, 0x46a00000, PT ;  /* 0x46a000000a0a7848 */ /* 0x000fe40003fe0100 */
[----:B------:R-:W-:-:S05]  /*0c20*/  SEL R27, R27, 0x63400000, !P1 ;  /* 0x634000001b1b7807 */ /* 0x000fca0004800000 */
[----:B------:R-:W-:Y:S02]  /*0c30*/  IMAD.IADD R20, R10, 0x1, -R27 ;  /* 0x000000010a147824 */ /* 0x000fe400078e0a1b */
[----:B------:R-:W-:Y:S02]  /*0c40*/  IMAD.MOV.U32 R10, RZ, RZ, RZ ;  /* 0x000000ffff0a7224 */ /* 0x000fe400078e00ff */
[----:B------:R-:W-:-:S06]  /*0c50*/  VIADD R11, R20, 0x7fe00000 ;  /* 0x7fe00000140b7836 */ /* 0x000fcc0000000000 */
        /* <DEDUP_REMOVED lines=10> */
[----:B------:R-:W-:Y:S01]  /*0d00*/  DMUL.RP R12, R22, R12 ;  /* 0x0000000c160c7228 */ /* 0x000fe20000008000 */
[----:B------:R-:W-:-:S06]  /*0d10*/  IMAD.MOV.U32 R10, RZ, RZ, RZ ;  /* 0x000000ffff0a7224 */ /* 0x000fcc00078e00ff */
[----:B------:R-:W-:-:S03]  /*0d20*/  DFMA R10, R18, -R10, R22 ;  /* 0x8000000a120a722b */ /* 0x000fc60000000016 */
[----:B------:R-:W-:-:S03]  /*0d30*/  LOP3.LUT R15, R13, R15, RZ, 0x3c, !PT ;  /* 0x0000000f0d0f7212 */ /* 0x000fc600078e3cff */
[----:B------:R-:W-:-:S04]  /*0d40*/  IADD3 R10, PT, PT, -R20, -0x43300000, RZ ;  /* 0xbcd00000140a7810 */ /* 0x000fc80007ffe1ff */
[----:B------:R-:W-:-:S04]  /*0d50*/  FSETP.NEU.AND P1, PT, |R11|, R10, PT ;  /* 0x0000000a0b00720b */ /* 0x000fc80003f2d200 */
[----:B------:R-:W-:Y:S02]  /*0d60*/  FSEL R18, R12, R18, !P1 ;  /* 0x000000120c127208 */ /* 0x000fe40004800000 */
[----:B------:R-:W-:Y:S01]  /*0d70*/  FSEL R19, R15, R19, !P1 ;  /* 0x000000130f137208 */ /* 0x000fe20004800000 */
[----:B------:R-:W-:Y:S06]  /*0d80*/  BRA `(.L_x_27) ;  /* 0x0000000000547947 */ /* 0x000fec0003800000 */
.L_x_26:
        /* <DEDUP_REMOVED lines=11> */
[----:B------:R-:W-:Y:S01]  /*0e40*/  @P1 LOP3.LUT R10, R19, 0x7ff00000, RZ, 0xfc, !PT ;  /* 0x7ff00000130a1812 */ /* 0x000fe200078efcff */
[----:B------:R-:W-:Y:S02]  /*0e50*/  @!P1 IMAD.MOV.U32 R18, RZ, RZ, RZ ;  /* 0x000000ffff129224 */ /* 0x000fe400078e00ff */
[----:B------:R-:W-:Y:S02]  /*0e60*/  @P1 IMAD.MOV.U32 R18, RZ, RZ, RZ ;  /* 0x000000ffff121224 */ /* 0x000fe400078e00ff */
[----:B------:R-:W-:Y:S01]  /*0e70*/  @P1 IMAD.MOV.U32 R19, RZ, RZ, R10 ;  /* 0x000000ffff131224 */ /* 0x000fe200078e000a */
[----:B------:R-:W-:Y:S06]  /*0e80*/  BRA `(.L_x_27) ;  /* 0x0000000000147947 */ /* 0x000fec0003800000 */
.L_x_29:
[----:B------:R-:W-:Y:S01]  /*0e90*/  LOP3.LUT R19, R15, 0x80000, RZ, 0xfc, !PT ;  /* 0x000800000f137812 */ /* 0x000fe200078efcff */
[----:B------:R-:W-:Y:S01]  /*0ea0*/  IMAD.MOV.U32 R18, RZ, RZ, R14 ;  /* 0x000000ffff127224 */ /* 0x000fe200078e000e */
[----:B------:R-:W-:Y:S06]  /*0eb0*/  BRA `(.L_x_27) ;  /* 0x0000000000087947 */ /* 0x000fec0003800000 */
.L_x_28:
[----:B------:R-:W-:Y:S01]  /*0ec0*/  LOP3.LUT R19, R11, 0x80000, RZ, 0xfc, !PT ;  /* 0x000800000b137812 */ /* 0x000fe200078efcff */
[----:B------:R-:W-:-:S07]  /*0ed0*/  IMAD.MOV.U32 R18, RZ, RZ, R10 ;  /* 0x000000ffff127224 */ /* 0x000fce00078e000a */
.L_x_27:
[----:B------:R-:W-:Y:S05]  /*0ee0*/  BSYNC.RECONVERGENT B2 ;  /* 0x0000000000027941 */ /* 0x000fea0003800200 */
.L_x_25:
[----:B------:R-:W-:Y:S02]  /*0ef0*/  IMAD.MOV.U32 R10, RZ, RZ, R24 ;  /* 0x000000ffff0a7224 */ /* 0x000fe400078e0018 */
[----:B------:R-:W-:-:S04]  /*0f00*/  IMAD.MOV.U32 R11, RZ, RZ, 0x0 ;  /* 0x00000000ff0b7424 */ /* 0x000fc800078e00ff */
[----:B------:R-:W-:Y:S05]  /*0f10*/  RET.REL.NODEC R10 `(_Z22solve_pressure_poissonPdS_S_dd) ;  /* 0xfffffff00a387950 */ /* 0x000fea0003c3ffff */
.L_x_30:
        /* <DEDUP_REMOVED lines=14> */
.L_x_50:


//--------------------- .text._Z10build_up_bPdS_S_dd --------------------------
	.section	.text._Z10build_up_bPdS_S_dd,"ax",@progbits
	.align	128
        .global         _Z10build_up_bPdS_S_dd
        .type           _Z10build_up_bPdS_S_dd,@function
        .size           _Z10build_up_bPdS_S_dd,(.L_x_51 - _Z10build_up_bPdS_S_dd)
        .other          _Z10build_up_bPdS_S_dd,@"STO_CUDA_ENTRY STV_DEFAULT"
_Z10build_up_bPdS_S_dd:
.text._Z10build_up_bPdS_S_dd:
[----:B------:R-:W-:Y:S01]  /*0000*/  LDC R1, c[0x0][0x37c] ;  /* 0x0000df00ff017b82 */ /* 0x000fe20000000800 */
[----:B------:R-:W0:Y:S07]  /*0010*/  S2R R0, SR_TID.X ;  /* 0x0000000000007919 */ /* 0x000e2e0000002100 */
[----:B------:R-:W1:Y:S01]  /*0020*/  LDC R4, c[0x0][0x364] ;  /* 0x0000d900ff047b82 */ /* 0x000e620000000800 */
[----:B------:R-:W1:Y:S07]  /*0030*/  S2R R5, SR_TID.Y ;  /* 0x0000000000057919 */ /* 0x000e6e0000002200 */
[----:B------:R-:W0:Y:S08]  /*0040*/  S2UR UR5, SR_CTAID.X ;  /* 0x00000000000579c3 */ /* 0x000e300000002500 */
[----:B------:R-:W0:Y:S08]  /*0050*/  LDC R3, c[0x0][0x360] ;  /* 0x0000d800ff037b82 */ /* 0x000e300000000800 */
[----:B------:R-:W1:Y:S01]  /*0060*/  S2UR UR4, SR_CTAID.Y ;  /* 0x00000000000479c3 */ /* 0x000e620000002600 */
[----:B0-----:R-:W-:-:S02]  /*0070*/  IMAD R3, R3, UR5, R0 ;  /* 0x0000000503037c24 */ /* 0x001fc4000f8e0200 */
[----:B-1----:R-:W-:Y:S02]  /*0080*/  IMAD R4, R4, UR4, R5 ;  /* 0x0000000404047c24 */ /* 0x002fe4000f8e0205 */
[----:B------:R-:W-:-:S05]  /*0090*/  VIADD R5, R3, 0xffffffff ;  /* 0xffffffff03057836 */ /* 0x000fca0000000000 */
[----:B------:R-:W-:-:S04]  /*00a0*/  VIADDMNMX.U32 R5, R4, 0xffffffff, R5, !PT ;  /* 0xffffffff04057846 */ /* 0x000fc80007800005 */
[----:B------:R-:W-:-:S13]  /*00b0*/  ISETP.GT.U32.AND P0, PT, R5, 0x1d, PT ;  /* 0x0000001d0500780c */ /* 0x000fda0003f04070 */
[----:B------:R-:W-:Y:S05]  /*00c0*/  @P0 EXIT ;  /* 0x000000000000094d */ /* 0x000fea0003800000 */
[----:B------:R-:W0:Y:S01]  /*00d0*/  LDC.64 R24, c[0x0][0x388] ;  /* 0x0000e200ff187b82 */ /* 0x000e220000000a00 */
[----:B------:R-:W1:Y:S01]  /*00e0*/  LDCU.64 UR4, c[0x0][0x358] ;  /* 0x00006b00ff0477ac */ /* 0x000e620008000a00 */
[----:B------:R-:W-:-:S06]  /*00f0*/  IMAD R4, R4, 0x20, R3 ;  /* 0x0000002004047824 */ /* 0x000fcc00078e0203 */
[----:B------:R-:W2:Y:S01]  /*0100*/  LDC.64 R22, c[0x0][0x398] ;  /* 0x0000e600ff167b82 */ /* 0x000ea20000000a00 */
[----:B0-----:R-:W-:-:S05]  /*0110*/  IMAD.WIDE.U32 R24, R4, 0x8, R24 ;  /* 0x0000000804187825 */ /* 0x001fca00078e0018 */
[----:B-1----:R-:W3:Y:S04]  /*0120*/  LDG.E.64 R20, desc[UR4][R24.64+0x8] ;  /* 0x0000080418147981 */ /* 0x002ee8000c1e1b00 */
[----:B------:R-:W3:Y:S01]  /*0130*/  LDG.E.64 R2, desc[UR4][R24.64+-0x8] ;  /* 0xfffff80418027981 */ /* 0x000ee2000c1e1b00 */
[----:B--2---:R-:W-:Y:S01]  /*0140*/  DADD R22, R22, R22 ;  /* 0x0000000016167229 */ /* 0x004fe20000000016 */
[----:B------:R-:W-:Y:S01]  /*0150*/  IMAD.MOV.U32 R6, RZ, RZ, 0x1 ;  /* 0x00000001ff067424 */ /* 0x000fe200078e00ff */
[----:B------:R-:W-:Y:S04]  /*0160*/  BSSY.RECONVERGENT B0, `(.L_x_31) ;  /* 0x0000017000007945 */ /* 0x000fe80003800200 */
[----:B------:R-:W0:Y:S02]  /*0170*/  MUFU.RCP64H R7, R23 ;  /* 0x0000001700077308 */ /* 0x000e240000001800 */
[----:B0-----:R-:W-:-:S08]  /*0180*/  DFMA R8, -R22, R6, 1 ;  /* 0x3ff000001608742b */ /* 0x001fd00000000106 */
[----:B------:R-:W-:-:S08]  /*0190*/  DFMA R8, R8, R8, R8 ;  /* 0x000000080808722b */ /* 0x000fd00000000008 */
[----:B------:R-:W-:-:S08]  /*01a0*/  DFMA R8, R6, R8, R6 ;  /* 0x000000080608722b */ /* 0x000fd00000000006 */
[----:B------:R-:W-:-:S08]  /*01b0*/  DFMA R6, -R22, R8, 1 ;  /* 0x3ff000001606742b */ /* 0x000fd00000000108 */
[----:B------:R-:W-:Y:S02]  /*01c0*/  DFMA R6, R8, R6, R8 ;  /* 0x000000060806722b */ /* 0x000fe40000000008 */
[----:B---3--:R-:W-:-:S08]  /*01d0*/  DADD R20, R20, -R2 ;  /* 0x0000000014147229 */ /* 0x008fd00000000802 */
[----:B------:R-:W-:Y:S02]  /*01e0*/  DMUL R2, R20, R6 ;  /* 0x0000000614027228 */ /* 0x000fe40000000000 */
[----:B------:R-:W-:-:S06]  /*01f0*/  FSETP.GEU.AND P1, PT, |R21|, 6.5827683646048100446e-37, PT ;  /* 0x036000001500780b */ /* 0x000fcc0003f2e200 */
[----:B------:R-:W-:-:S08]  /*0200*/  DFMA R8, -R22, R2, R20 ;  /* 0x000000021608722b */ /* 0x000fd00000000114 */
[----:B------:R-:W-:-:S10]  /*0210*/  DFMA R2, R6, R8, R2 ;  /* 0x000000080602722b */ /* 0x000fd40000000002 */
[----:B------:R-:W-:-:S05]  /*0220*/  FFMA R0, RZ, R23, R3 ;  /* 0x00000017ff007223 */ /* 0x000fca0000000003 */
[----:B------:R-:W-:-:S13]  /*0230*/  FSETP.GT.AND P0, PT, |R0|, 1.469367938527859385e-39, PT ;  /* 0x001000000000780b */ /* 0x000fda0003f04200 */
[----:B------:R-:W-:Y:S05]  /*0240*/  @P0 BRA P1, `(.L_x_32) ;  /* 0x0000000000200947 */ /* 0x000fea0000800000 */
[----:B------:R-:W-:Y:S01]  /*0250*/  IMAD.MOV.U32 R8, RZ, RZ, R20 ;  /* 0x000000ffff087224 */ /* 0x000fe200078e0014 */
[----:B------:R-:W-:Y:S01]  /*0260*/  MOV R11, R23 ;  /* 0x00000017000b7202 */ /* 0x000fe20000000f00 */
[----:B------:R-:W-:Y:S01]  /*0270*/  IMAD.MOV.U32 R9, RZ, RZ, R21 ;  /* 0x000000ffff097224 */ /* 0x000fe200078e0015 */
[----:B------:R-:W-:Y:S01]  /*0280*/  MOV R0, 0x2b0 ;  /* 0x000002b000007802 */ /* 0x000fe20000000f00 */
[----:B------:R-:W-:-:S07]  /*0290*/  IMAD.MOV.U32 R10, RZ, RZ, R22 ;  /* 0x000000ffff0a7224 */ /* 0x000fce00078e0016 */
[----:B------:R-:W-:Y:S05]  /*02a0*/  CALL.REL.NOINC `($__internal_2_$__cuda_sm20_div_rn_f64_full) ;  /* 0x0000000800587944 */ /* 0x000fea0003c00000 */
[----:B------:R-:W-:Y:S02]  /*02b0*/  IMAD.MOV.U32 R2, RZ, RZ, R8 ;  /* 0x000000ffff027224 */ /* 0x000fe400078e0008 */
[----:B------:R-:W-:-:S07]  /*02c0*/  IMAD.MOV.U32 R3, RZ, RZ, R9 ;  /* 0x000000ffff037224 */ /* 0x000fce00078e0009 */
.L_x_32:
[----:B------:R-:W-:Y:S05]  /*02d0*/  BSYNC.RECONVERGENT B0 ;  /* 0x0000000000007941 */ /* 0x000fea0003800200 */
.L_x_31:
[----:B------:R-:W0:Y:S01]  /*02e0*/  LDC.64 R18, c[0x0][0x390] ;  /* 0x0000e400ff127b82 */ /* 0x000e220000000a00 */
[----:B------:R-:W-:-:S07]  /*02f0*/  VIADD R5, R4, 0xffffffe0 ;  /* 0xffffffe004057836 */ /* 0x000fce0000000000 */
[----:B------:R-:W1:Y:S01]  /*0300*/  LDC.64 R16, c[0x0][0x3a0] ;  /* 0x0000e800ff107b82 */ /* 0x000e620000000a00 */
[----:B0-----:R-:W-:-:S04]  /*0310*/  IMAD.WIDE.U32 R6, R5, 0x8, R18 ;  /* 0x0000000805067825 */ /* 0x001fc800078e0012 */
[----:B------:R-:W-:Y:S02]  /*0320*/  IMAD.WIDE.U32 R18, R4, 0x8, R18 ;  /* 0x0000000804127825 */ /* 0x000fe400078e0012 */
[----:B------:R-:W2:Y:S04]  /*0330*/  LDG.E.64 R6, desc[UR4][R6.64] ;  /* 0x0000000406067981 */ /* 0x000ea8000c1e1b00 */
[----:B------:R-:W2:Y:S01]  /*0340*/  LDG.E.64 R14, desc[UR4][R18.64+0x100] ;  /* 0x00010004120e7981 */ /* 0x000ea2000c1e1b00 */
[----:B-1----:R-:W-:Y:S01]  /*0350*/  DADD R16, R16, R16 ;  /* 0x0000000010107229 */ /* 0x002fe20000000010 */
        /* <DEDUP_REMOVED lines=8> */
[----:B--2---:R-:W-:-:S08]  /*03e0*/  DADD R14, R14, -R6 ;  /* 0x000000000e0e7229 */ /* 0x004fd00000000806 */
        /* <DEDUP_REMOVED lines=15> */
.L_x_34:
[----:B------:R-:W-:Y:S05]  /*04e0*/  BSYNC.RECONVERGENT B0 ;  /* 0x0000000000007941 */ /* 0x000fea0003800200 */
.L_x_33:
[----:B------:R-:W0:Y:S01]  /*04f0*/  LDC.64 R8, c[0x0][0x398] ;  /* 0x0000e600ff087b82 */ /* 0x000e220000000a00 */
[----:B------:R-:W-:Y:S01]  /*0500*/  DMUL R20, R20, R20 ;  /* 0x0000001414147228 */ /* 0x000fe20000000000 */
[----:B------:R-:W-:Y:S01]  /*0510*/  BSSY.RECONVERGENT B0, `(.L_x_35) ;  /* 0x0000016000007945 */ /* 0x000fe20003800200 */
[----:B------:R-:W-:-:S08]  /*0520*/  DADD R2, R6, R2 ;  /* 0x0000000006027229 */ /* 0x000fd00000000002 */
[----:B------:R-:W-:Y:S01]  /*0530*/  FSETP.GEU.AND P1, PT, |R21|, 6.5827683646048100446e-37, PT ;  /* 0x036000001500780b */ /* 0x000fe20003f2e200 */
[----:B0-----:R-:W-:-:S08]  /*0540*/  DMUL R10, R8, 4 ;  /* 0x40100000080a7828 */ /* 0x001fd00000000000 */
[----:B------:R-:W-:Y:S01]  /*0550*/  DMUL R10, R10, R8 ;  /* 0x000000080a0a7228 */ /* 0x000fe20000000000 */
[----:B------:R-:W-:-:S05]  /*0560*/  IMAD.MOV.U32 R8, RZ, RZ, 0x1 ;  /* 0x00000001ff087424 */ /* 0x000fca00078e00ff */
[----:B------:R-:W0:Y:S02]  /*0570*/  MUFU.RCP64H R9, R11 ;  /* 0x0000000b00097308 */ /* 0x000e240000001800 */
[----:B0-----:R-:W-:-:S08]  /*0580*/  DFMA R12, -R10, R8, 1 ;  /* 0x3ff000000a0c742b */ /* 0x001fd00000000108 */
[----:B------:R-:W-:-:S08]  /*0590*/  DFMA R12, R12, R12, R12 ;  /* 0x0000000c0c0c722b */ /* 0x000fd0000000000c */
[----:B------:R-:W-:-:S08]  /*05a0*/  DFMA R12, R8, R12, R8 ;  /* 0x0000000c080c722b */ /* 0x000fd00000000008 */
        /* <DEDUP_REMOVED lines=10> */
[----:B------:R-:W-:-:S07]  /*0650*/  IMAD.MOV.U32 R9, RZ, RZ, R21 ;  /* 0x000000ffff097224 */ /* 0x000fce00078e0015 */
[----:B------:R-:W-:Y:S05]  /*0660*/  CALL.REL.NOINC `($__internal_2_$__cuda_sm20_div_rn_f64_full) ;  /* 0x0000000400687944 */ /* 0x000fea0003c00000 */
.L_x_36:
[----:B------:R-:W-:Y:S05]  /*0670*/  BSYNC.RECONVERGENT B0 ;  /* 0x0000000000007941 */ /* 0x000fea0003800200 */
.L_x_35:
[----:B------:R-:W0:Y:S01]  /*0680*/  LDC.64 R6, c[0x0][0x388] ;  /* 0x0000e200ff067b82 */ /* 0x000e220000000a00 */
[----:B------:R-:W2:Y:S01]  /*0690*/  LDG.E.64 R24, desc[UR4][R24.64+0x100] ;  /* 0x0001000418187981 */ /* 0x000ea2000c1e1b00 */
[----:B0-----:R-:W-:-:S06]  /*06a0*/  IMAD.WIDE.U32 R6, R5, 0x8, R6 ;  /* 0x0000000805067825 */ /* 0x001fcc00078e0006 */
[----:B------:R-:W2:Y:S01]  /*06b0*/  LDG.E.64 R6, desc[UR4][R6.64] ;  /* 0x0000000406067981 */ /* 0x000ea2000c1e1b00 */
[----:B------:R-:W0:Y:S01]  /*06c0*/  MUFU.RCP64H R11, R17 ;  /* 0x00000011000b7308 */ /* 0x000e220000001800 */
[----:B------:R-:W-:-:S06]  /*06d0*/  MOV R10, 0x1 ;  /* 0x00000001000a7802 */ /* 0x000fcc0000000f00 */
[----:B0-----:R-:W-:-:S08]  /*06e0*/  DFMA R12, -R16, R10, 1 ;  /* 0x3ff00000100c742b */ /* 0x001fd0000000010a */
[----:B------:R-:W-:-:S08]  /*06f0*/  DFMA R12, R12, R12, R12 ;  /* 0x0000000c0c0c722b */ /* 0x000fd0000000000c */
[----:B------:R-:W-:-:S08]  /*0700*/  DFMA R12, R10, R12, R10 ;  /* 0x0000000c0a0c722b */ /* 0x000fd0000000000a */
[----:B------:R-:W-:-:S08]  /*0710*/  DFMA R20, -R16, R12, 1 ;  /* 0x3ff000001014742b */ /* 0x000fd0000000010c */
[----:B------:R-:W-:Y:S01]  /*0720*/  DFMA R26, R12, R20, R12 ;  /* 0x000000140c1a722b */ /* 0x000fe2000000000c */
[----:B------:R-:W-:Y:S01]  /*0730*/  BSSY.RECONVERGENT B0, `(.L_x_37) ;  /* 0x0000012000007945 */ /* 0x000fe20003800200 */
[----:B------:R-:W-:Y:S02]  /*0740*/  DFMA R2, R2, 1000, -R8 ;  /* 0x408f40000202782b */ /* 0x000fe40000000808 */
[----:B--2---:R-:W-:-:S08]  /*0750*/  DADD R10, R24, -R6 ;  /* 0x00000000180a7229 */ /* 0x004fd00000000806 */
[----:B------:R-:W-:-:S08]  /*0760*/  DMUL R12, R26, R10 ;  /* 0x0000000a1a0c7228 */ /* 0x000fd00000000000 */
[----:B------:R-:W-:-:S08]  /*0770*/  DFMA R20, -R16, R12, R10 ;  /* 0x0000000c1014722b */ /* 0x000fd0000000010a */
[----:B------:R-:W-:Y:S01]  /*0780*/  DFMA R6, R26, R20, R12 ;  /* 0x000000141a06722b */ /* 0x000fe2000000000c */
[----:B------:R-:W-:-:S09]  /*0790*/  FSETP.GEU.AND P1, PT, |R11|, 6.5827683646048100446e-37, PT ;  /* 0x036000000b00780b */ /* 0x000fd20003f2e200 */
        /* <DEDUP_REMOVED lines=8> */
[----:B------:R-:W-:Y:S05]  /*0820*/  CALL.REL.NOINC `($__internal_2_$__cuda_sm20_div_rn_f64_full) ;  /* 0x0000000000f87944 */ /* 0x000fea0003c00000 */
[----:B------:R-:W-:Y:S02]  /*0830*/  IMAD.MOV.U32 R6, RZ, RZ, R8 ;  /* 0x000000ffff067224 */ /* 0x000fe400078e0008 */
[----:B------:R-:W-:-:S07]  /*0840*/  IMAD.MOV.U32 R7, RZ, RZ, R9 ;  /* 0x000000ffff077224 */ /* 0x000fce00078e0009 */
.L_x_38:
[----:B------:R-:W-:Y:S05]  /*0850*/  BSYNC.RECONVERGENT B0 ;  /* 0x0000000000007941 */ /* 0x000fea0003800200 */
.L_x_37:
[----:B------:R-:W2:Y:S04]  /*0860*/  LDG.E.64 R8, desc[UR4][R18.64+0x8] ;  /* 0x0000080412087981 */ /* 0x000ea8000c1e1b00 */
[----:B------:R-:W2:Y:S01]  /*0870*/  LDG.E.64 R10, desc[UR4][R18.64+-0x8] ;  /* 0xfffff804120a7981 */ /* 0x000ea2000c1e1b00 */
[----:B------:R-:W0:Y:S01]  /*0880*/  MUFU.RCP64H R13, R23 ;  /* 0x00000017000d7308 */ /* 0x000e220000001800 */
[----:B------:R-:W-:Y:S01]  /*0890*/  MOV R12, 0x1 ;  /* 0x00000001000c7802 */ /* 0x000fe20000000f00 */
[----:B------:R-:W-:Y:S05]  /*08a0*/  BSSY.RECONVERGENT B0, `(.L_x_39) ;  /* 0x0000017000007945 */ /* 0x000fea0003800200 */
[----:B0-----:R-:W-:-:S08]  /*08b0*/  DFMA R16, -R22, R12, 1 ;  /* 0x3ff000001610742b */ /* 0x001fd0000000010c */
[----:B------:R-:W-:-:S08]  /*08c0*/  DFMA R16, R16, R16, R16 ;  /* 0x000000101010722b */ /* 0x000fd00000000010 */
[----:B------:R-:W-:-:S08]  /*08d0*/  DFMA R16, R12, R16, R12 ;  /* 0x000000100c10722b */ /* 0x000fd0000000000c */
[----:B------:R-:W-:-:S08]  /*08e0*/  DFMA R12, -R22, R16, 1 ;  /* 0x3ff00000160c742b */ /* 0x000fd00000000110 */
[----:B------:R-:W-:Y:S02]  /*08f0*/  DFMA R12, R16, R12, R16 ;  /* 0x0000000c100c722b */ /* 0x000fe40000000010 */
[----:B--2---:R-:W-:-:S08]  /*0900*/  DADD R8, R8, -R10 ;  /* 0x0000000008087229 */ /* 0x004fd0000000080a */
[----:B------:R-:W-:-:S08]  /*0910*/  DMUL R10, R8, R6 ;  /* 0x00000006080a7228 */ /* 0x000fd00000000000 */
        /* <DEDUP_REMOVED lines=13> */
[----:B------:R-:W-:Y:S01]  /*09f0*/  IMAD.MOV.U32 R6, RZ, RZ, R8 ;  /* 0x000000ffff067224 */ /* 0x000fe200078e0008 */
[----:B------:R-:W-:-:S07]  /*0a00*/  MOV R7, R9 ;  /* 0x0000000900077202 */ /* 0x000fce0000000f00 */
.L_x_40:
[----:B------:R-:W-:Y:S05]  /*0a10*/  BSYNC.RECONVERGENT B0 ;  /* 0x0000000000007941 */ /* 0x000fea0003800200 */
.L_x_39:
[----:B------:R-:W0:Y:S01]  /*0a20*/  LDC.64 R8, c[0x0][0x3a0] ;  /* 0x0000e800ff087b82 */ /* 0x000e220000000a00 */
[----:B------:R-:W-:Y:S01]  /*0a30*/  DMUL R14, R14, R14 ;  /* 0x0000000e0e0e7228 */ /* 0x000fe20000000000 */
[----:B------:R-:W-:Y:S01]  /*0a40*/  BSSY.RECONVERGENT B0, `(.L_x_41) ;  /* 0x0000017000007945 */ /* 0x000fe20003800200 */
[----:B------:R-:W-:-:S08]  /*0a50*/  DADD R6, R6, R6 ;  /* 0x0000000006067229 */ /* 0x000fd00000000006 */
[----:B------:R-:W-:Y:S01]  /*0a60*/  FSETP.GEU.AND P1, PT, |R15|, 6.5827683646048100446e-37, PT ;  /* 0x036000000f00780b */ /* 0x000fe20003f2e200 */
[----:B------:R-:W-:Y:S02]  /*0a70*/  DADD R2, R2, -R6 ;  /* 0x0000000002027229 */ /* 0x000fe40000000806 */
        /* <DEDUP_REMOVED lines=19> */
.L_x_42:
[----:B------:R-:W-:Y:S05]  /*0bb0*/  BSYNC.RECONVERGENT B0 ;  /* 0x0000000000007941 */ /* 0x000fea0003800200 */
.L_x_41:
[----:B------:R-:W0:Y:S01]  /*0bc0*/  LDC.64 R6, c[0x0][0x380] ;  /* 0x0000e000ff067b82 */ /* 0x000e220000000a00 */
[----:B------:R-:W-:Y:S01]  /*0bd0*/  DADD R2, R2, -R8 ;  /* 0x0000000002027229 */ /* 0x000fe20000000808 */
[----:B0-----:R-:W-:-:S06]  /*0be0*/  IMAD.WIDE.U32 R4, R4, 0x8, R6 ;  /* 0x0000000804047825 */ /* 0x001fcc00078e0006 */
[----:B------:R-:W-:Y:S01]  /*0bf0*/  STG.E.64 desc[UR4][R4.64], R2 ;  /* 0x0000000204007986 */ /* 0x000fe2000c101b04 */
[----:B------:R-:W-:Y:S05]  /*0c00*/  EXIT ;  /* 0x000000000000794d */ /* 0x000fea0003800000 */
        .weak           $__internal_2_$__cuda_sm20_div_rn_f64_full
        .type           $__internal_2_$__cuda_sm20_div_rn_f64_full,@function
        .size           $__internal_2_$__cuda_sm20_div_rn_f64_full,(.L_x_51 - $__internal_2_$__cuda_sm20_div_rn_f64_full)
$__internal_2_$__cuda_sm20_div_rn_f64_full:
[C---:B------:R-:W-:Y:S01]  /*0c10*/  FSETP.GEU.AND P0, PT, |R11|.reuse, 1.469367938527859385e-39, PT ;  /* 0x001000000b00780b */ /* 0x040fe20003f0e200 */
[----:B------:R-:W-:Y:S01]  /*0c20*/  IMAD.MOV.U32 R26, RZ, RZ, 0x1 ;  /* 0x00000001ff1a7424 */ /* 0x000fe200078e00ff */
[----:B------:R-:W-:Y:S01]  /*0c30*/  LOP3.LUT R12, R11, 0x800fffff, RZ, 0xc0, !PT ;  /* 0x800fffff0b0c7812 */ /* 0x000fe200078ec0ff */
[----:B------:R-:W-:Y:S01]  /*0c40*/  BSSY.RECONVERGENT B1, `(.L_x_43) ;  /* 0x0000054000017945 */ /* 0x000fe20003800200 */
[C---:B------:R-:W-:Y:S02]  /*0c50*/  FSETP.GEU.AND P2, PT, |R9|.reuse, 1.469367938527859385e-39, PT ;  /* 0x001000000900780b */ /* 0x040fe40003f4e200 */
[----:B------:R-:W-:Y:S01]  /*0c60*/  LOP3.LUT R13, R12, 0x3ff00000, RZ, 0xfc, !PT ;  /* 0x3ff000000c0d7812 */ /* 0x000fe200078efcff */
[----:B------:R-:W-:Y:S01]  /*0c70*/  IMAD.MOV.U32 R12, RZ, RZ, R10 ;  /* 0x000000ffff0c7224 */ /* 0x000fe200078e000a */
[----:B------:R-:W-:Y:S02]  /*0c80*/  LOP3.LUT R6, R9, 0x7ff00000, RZ, 0xc0, !PT ;  /* 0x7ff0000009067812 */ /* 0x000fe400078ec0ff */
[----:B------:R-:W-:-:S03]  /*0c90*/  LOP3.LUT R35, R11, 0x7ff00000, RZ, 0xc0, !PT ;  /* 0x7ff000000b237812 */ /* 0x000fc600078ec0ff */
[----:B------:R-:W-:Y:S01]  /*0ca0*/  @!P0 DMUL R12, R10, 8.98846567431157953865e+307 ;  /* 0x7fe000000a0c8828 */ /* 0x000fe20000000000 */
[----:B------:R-:W-:-:S03]  /*0cb0*/  ISETP.GE.U32.AND P1, PT, R6, R35, PT ;  /* 0x000000230600720c */ /* 0x000fc60003f26070 */
[----:B------:R-:W-:Y:S02]  /*0cc0*/  @!P2 LOP3.LUT R7, R11, 0x7ff00000, RZ, 0xc0, !PT ;  /* 0x7ff000000b07a812 */ /* 0x000fe400078ec0ff */
[----:B------:R-:W0:Y:S02]  /*0cd0*/  MUFU.RCP64H R27, R13 ;  /* 0x0000000d001b7308 */ /* 0x000e240000001800 */
[----:B------:R-:W-:Y:S02]  /*0ce0*/  @!P2 ISETP.GE.U32.AND P3, PT, R6, R7, PT ;  /* 0x000000070600a20c */ /* 0x000fe40003f66070 */
[----:B------:R-:W-:Y:S02]  /*0cf0*/  MOV R7, 0x1ca00000 ;  /* 0x1ca0000000077802 */ /* 0x000fe40000000f00 */
[----:B------:R-:W-:Y:S02]  /*0d00*/  @!P0 LOP3.LUT R35, R13, 0x7ff00000, RZ, 0xc0, !PT ;  /* 0x7ff000000d238812 */ /* 0x000fe400078ec0ff */
[----:B------:R-:W-:-:S04]  /*0d10*/  @!P2 SEL R29, R7, 0x63400000, !P3 ;  /* 0x63400000071da807 */ /* 0x000fc80005800000 */
[----:B------:R-:W-:-:S04]  /*0d20*/  @!P2 LOP3.LUT R32, R29, 0x80000000, R9, 0xf8, !PT ;  /* 0x800000001d20a812 */ /* 0x000fc800078ef809 */
[----:B------:R-:W-:Y:S01]  /*0d30*/  @!P2 LOP3.LUT R33, R32, 0x100000, RZ, 0xfc, !PT ;  /* 0x001000002021a812 */ /* 0x000fe200078efcff */
[----:B0-----:R-:W-:Y:S01]  /*0d40*/  DFMA R30, R26, -R12, 1 ;  /* 0x3ff000001a1e742b */ /* 0x001fe2000000080c */
[----:B------:R-:W-:-:S07]  /*0d50*/  @!P2 IMAD.MOV.U32 R32, RZ, RZ, RZ ;  /* 0x000000ffff20a224 */ /* 0x000fce00078e00ff */
[----:B------:R-:W-:-:S08]  /*0d60*/  DFMA R30, R30, R30, R30 ;  /* 0x0000001e1e1e722b */ /* 0x000fd0000000001e */
[----:B------:R-:W-:Y:S01]  /*0d70*/  DFMA R30, R26, R30, R26 ;  /* 0x0000001e1a1e722b */ /* 0x000fe2000000001a */
[----:B------:R-:W-:Y:S01]  /*0d80*/  SEL R27, R7, 0x63400000, !P1 ;  /* 0x63400000071b7807 */ /* 0x000fe20004800000 */
[----:B------:R-:W-:-:S03]  /*0d90*/  IMAD.MOV.U32 R26, RZ, RZ, R8 ;  /* 0x000000ffff1a7224 */ /* 0x000fc600078e0008 */
[----:B------:R-:W-:-:S03]  /*0da0*/  LOP3.LUT R27, R27, 0x800fffff, R9, 0xf8, !PT ;  /* 0x800fffff1b1b7812 */ /* 0x000fc600078ef809 */
[----:B------:R-:W-:-:S03]  /*0db0*/  DFMA R28, R30, -R12, 1 ;  /* 0x3ff000001e1c742b */ /* 0x000fc6000000080c */
[----:B------:R-:W-:-:S05]  /*0dc0*/  @!P2 DFMA R26, R26, 2, -R32 ;  /* 0x400000001a1aa82b */ /* 0x000fca0000000820 */
        /* <DEDUP_REMOVED lines=15> */
[----:B------:R-:W-:-:S04]  /*0ec0*/  SEL R7, R7, 0x63400000, !P0 ;  /* 0x6340000007077807 */ /* 0x000fc80004000000 */
[----:B------:R-:W-:Y:S01]  /*0ed0*/  IADD3 R28, PT, PT, -R7, R8, RZ ;  /* 0x00000008071c7210 */ /* 0x000fe20007ffe1ff */
[----:B------:R-:W-:-:S04]  /*0ee0*/  IMAD.MOV.U32 R8, RZ, RZ, RZ ;  /* 0x000000ffff087224 */ /* 0x000fc800078e00ff */
[----:B------:R-:W-:-:S06]  /*0ef0*/  VIADD R9, R28, 0x7fe00000 ;  /* 0x7fe000001c097836 */ /* 0x000fcc0000000000 */
[----:B------:R-:W-:-:S10]  /*0f00*/  DMUL R6, R32, R8 ;  /* 0x0000000820067228 */ /* 0x000fd40000000000 */
[----:B------:R-:W-:-:S13]  /*0f10*/  FSETP.GTU.AND P0, PT, |R7|, 1.469367938527859385e-39, PT ;  /* 0x001000000700780b */ /* 0x000fda0003f0c200 */
[----:B------:R-:W-:Y:S05]  /*0f20*/  @P0 BRA `(.L_x_45) ;  /* 0x0000000000940947 */ /* 0x000fea0003800000 */
[----:B------:R-:W-:Y:S01]  /*0f30*/  DFMA R12, R32, -R12, R26 ;  /* 0x8000000c200c722b */ /* 0x000fe2000000001a */
[----:B------:R-:W-:-:S09]  /*0f40*/  IMAD.MOV.U32 R8, RZ, RZ, RZ ;  /* 0x000000ffff087224 */ /* 0x000fd200078e00ff */
        /* <DEDUP_REMOVED lines=14> */
.L_x_44:
[----:B------:R-:W-:-:S14]  /*1030*/  DSETP.NAN.AND P0, PT, R8, R8, PT ;  /* 0x000000080800722a */ /* 0x000fdc0003f08000 */
[----:B------:R-:W-:Y:S05]  /*1040*/  @P0 BRA `(.L_x_46) ;  /* 0x0000000000440947 */ /* 0x000fea0003800000 */
[----:B------:R-:W-:-:S14]  /*1050*/  DSETP.NAN.AND P0, PT, R10, R10, PT ;  /* 0x0000000a0a00722a */ /* 0x000fdc0003f08000 */
[----:B------:R-:W-:Y:S05]  /*1060*/  @P0 BRA `(.L_x_47) ;  /* 0x0000000000300947 */ /* 0x000fea0003800000 */
[----:B------:R-:W-:Y:S01]  /*1070*/  ISETP.NE.AND P0, PT, R28, R35, PT ;  /* 0x000000231c00720c */ /* 0x000fe20003f05270 */
[----:B------:R-:W-:Y:S01]  /*1080*/  IMAD.MOV.U32 R7, RZ, RZ, -0x80000 ;  /* 0xfff80000ff077424 */ /* 0x000fe200078e00ff */
[----:B------:R-:W-:-:S11]  /*1090*/  MOV R6, 0x0 ;  /* 0x0000000000067802 */ /* 0x000fd60000000f00 */
        /* <DEDUP_REMOVED lines=9> */
.L_x_47:
[----:B------:R-:W-:Y:S01]  /*1130*/  LOP3.LUT R7, R11, 0x80000, RZ, 0xfc, !PT ;  /* 0x000800000b077812 */ /* 0x000fe200078efcff */
[----:B------:R-:W-:Y:S01]  /*1140*/  IMAD.MOV.U32 R6, RZ, RZ, R10 ;  /* 0x000000ffff067224 */ /* 0x000fe200078e000a */
[----:B------:R-:W-:Y:S06]  /*1150*/  BRA `(.L_x_45) ;  /* 0x0000000000087947 */ /* 0x000fec0003800000 */
.L_x_46:
[----:B------:R-:W-:Y:S02]  /*1160*/  LOP3.LUT R7, R9, 0x80000, RZ, 0xfc, !PT ;  /* 0x0008000009077812 */ /* 0x000fe400078efcff */
[----:B------:R-:W-:-:S07]  /*1170*/  MOV R6, R8 ;  /* 0x0000000800067202 */ /* 0x000fce0000000f00 */
.L_x_45:
[----:B------:R-:W-:Y:S05]  /*1180*/  BSYNC.RECONVERGENT B1 ;  /* 0x0000000000017941 */ /* 0x000fea0003800200 */
.L_x_43:
[----:B------:R-:W-:Y:S02]  /*1190*/  IMAD.MOV.U32 R8, RZ, RZ, R6 ;  /* 0x000000ffff087224 */ /* 0x000fe400078e0006 */
[----:B------:R-:W-:Y:S02]  /*11a0*/  IMAD.MOV.U32 R9, RZ, RZ, R7 ;  /* 0x000000ffff097224 */ /* 0x000fe400078e0007 */
[----:B------:R-:W-:Y:S02]  /*11b0*/  IMAD.MOV.U32 R6, RZ, RZ, R0 ;  /* 0x000000ffff067224 */ /* 0x000fe400078e0000 */
[----:B------:R-:W-:-:S04]  /*11c0*/  IMAD.MOV.U32 R7, RZ, RZ, 0x0 ;  /* 0x00000000ff077424 */ /* 0x000fc800078e00ff */
[----:B------:R-:W-:Y:S05]  /*11d0*/  RET.REL.NODEC R6 `(_Z10build_up_bPdS_S_dd) ;  /* 0xffffffec06887950 */ /* 0x000fea0003c3ffff */
.L_x_48:
        /* <DEDUP_REMOVED lines=10> */
.L_x_51:


//--------------------- .nv.shared.reserved.0     --------------------------
	.section	.nv.shared.reserved.0,"aw",@nobits
	.weak		__nv_reservedSMEM_offset_0_alias
	.size		__nv_reservedSMEM_offset_0_alias, 0, 64
	.other		__nv_reservedSMEM_offset_0_alias,@"STO_CUDA_RESERVED_SHARED STV_DEFAULT"
__nv_reservedSMEM_offset_0_alias:
	.zero		0
	.zero		64


//--------------------- .nv.shared._Z22solve_pressure_poissonPdS_S_dd --------------------------
	.section	.nv.shared._Z22solve_pressure_poissonPdS_S_dd,"aw",@nobits
	.sectionflags	@""
	.align	8
.nv.shared._Z22solve_pressure_poissonPdS_S_dd:
	.zero		3616


//--------------------- .nv.constant0._Z15velocity_updatePdS_S_dd --------------------------
	.section	.nv.constant0._Z15velocity_updatePdS_S_dd,"a",@progbits
	.sectionflags	@""
	.align	4
.nv.constant0._Z15velocity_updatePdS_S_dd:
	.zero		936


//--------------------- .nv.constant0._Z22solve_pressure_poissonPdS_S_dd --------------------------
	.section	.nv.constant0._Z22solve_pressure_poissonPdS_S_dd,"a",@progbits
	.sectionflags	@""
	.align	4
.nv.constant0._Z22solve_pressure_poissonPdS_S_dd:
	.zero		936


//--------------------- .nv.constant0._Z10build_up_bPdS_S_dd --------------------------
	.section	.nv.constant0._Z10build_up_bPdS_S_dd,"a",@progbits
	.sectionflags	@""
	.align	4
.nv.constant0._Z10build_up_bPdS_S_dd:
	.zero		936


//--------------------- SYMBOLS --------------------------

	.type		.nv.reservedSmem.offset0,@object
	.size		.nv.reservedSmem.offset0,0x4
	.type		.nv.reservedSmem.cap,@object
	.size		.nv.reservedSmem.cap,0x4
